	.target	sm_90a

	.elftype	@"ET_EXEC"


//--------------------- .note.nv.tkinfo           --------------------------
	.section	.note.nv.tkinfo,"",@"SHT_NOTE"
	.sectionflags	@"SHF_NOTE_NV_TKINFO"
	.tkinfo
        /*0018*/ 	.word	0x00000002
        /*0030*/ 	.string	""
        /*0030*/ 	.string	"ptxas"
        /*0030*/ 	.string	"Cuda compilation tools, release 13.0, V13.0.88"
        /*0030*/ 	.string	"Build cuda_13.0.r13.0/compiler.36424714_0"
        /*0030*/ 	.string	"-arch sm_90a -m 64 "



//--------------------- .note.nv.cuinfo           --------------------------
	.section	.note.nv.cuinfo,"",@"SHT_NOTE"
	.sectionflags	@"SHF_NOTE_NV_CUINFO"
        /*0018*/ 	.short	0x0002
        /*001a*/ 	.short	0x005a
        /*001c*/ 	.short	0x0082
	.zero		2


//--------------------- .nv.info                  --------------------------
	.section	.nv.info,"",@"SHT_CUDA_INFO"
	.align	4


	//----- nvinfo : EIATTR_REGCOUNT
	.align		4
        /*0000*/ 	.byte	0x04, 0x2f
        /*0002*/ 	.short	(.L_12 - .L_11)
	.align		4
.L_11:
        /*0004*/ 	.word	index@(_ZN7cutlass13device_kernelINS_4gemm6kernel13GemmUniversalIN4cute5tupleIJiiiiEEENS1_10collective13CollectiveMmaINS1_37MainloopSm90TmaGmmaWarpSpecializedFP8ILi14ENS5_IJNS4_1CILi1EEENSA_ILi4EEESB_EEENS1_32KernelTmaWarpSpecializedPingpongEEENS5_IJNSA_ILi64EEESG_NSA_ILi128EEEEEENS_12float_e5m2_tENS5_IJlSB_lEEESJ_SK_NS4_8TiledMMAINS4_8MMA_AtomIJNS4_4SM904GMMA30MMA_64x64x32_F32E5M2E5M2_SS_TNILNSO_7ScaleInE1ELSQ_1EEEEEENS4_6LayoutINS5_IJSB_SB_SB_EEENS5_IJNSA_ILi0EEESV_SV_EEEEENS5_IJNS4_10UnderscoreESY_SY_EEEEENS4_23SM90_TMA_LOAD_MULTICASTENS4_14ComposedLayoutINS4_7SwizzleILi3ELi4ELi3EEENS4_18smem_ptr_flag_bitsILi8EEENST_INS5_IJNSA_ILi8EEESH_EEENS5_IJSH_SB_EEEEEEEvNS4_8identityENS4_13SM90_TMA_LOADES1B_vS1C_EENS_8epilogue10collective6detail29Sm90TmaWarpSpecializedAdapterINS1G_15DefaultEpilogueISJ_SK_SK_NS1F_6thread17LinearCombinationISJ_Li1EffLNS1K_9ScaleType4KindE0ELNS_15FloatRoundStyleE2ESJ_EENS1_15EpilogueDefaultEEEEEvvEEEEvNT_6ParamsE)
        /*0008*/ 	.word	0x000000a8


	//----- nvinfo : EIATTR_FRAME_SIZE
	.align		4
.L_12:
        /*000c*/ 	.byte	0x04, 0x11
        /*000e*/ 	.short	(.L_14 - .L_13)
	.align		4
.L_13:
        /*0010*/ 	.word	index@(_ZN7cutlass13device_kernelINS_4gemm6kernel13GemmUniversalIN4cute5tupleIJiiiiEEENS1_10collective13CollectiveMmaINS1_37MainloopSm90TmaGmmaWarpSpecializedFP8ILi14ENS5_IJNS4_1CILi1EEENSA_ILi4EEESB_EEENS1_32KernelTmaWarpSpecializedPingpongEEENS5_IJNSA_ILi64EEESG_NSA_ILi128EEEEEENS_12float_e5m2_tENS5_IJlSB_lEEESJ_SK_NS4_8TiledMMAINS4_8MMA_AtomIJNS4_4SM904GMMA30MMA_64x64x32_F32E5M2E5M2_SS_TNILNSO_7ScaleInE1ELSQ_1EEEEEENS4_6LayoutINS5_IJSB_SB_SB_EEENS5_IJNSA_ILi0EEESV_SV_EEEEENS5_IJNS4_10UnderscoreESY_SY_EEEEENS4_23SM90_TMA_LOAD_MULTICASTENS4_14ComposedLayoutINS4_7SwizzleILi3ELi4ELi3EEENS4_18smem_ptr_flag_bitsILi8EEENST_INS5_IJNSA_ILi8EEESH_EEENS5_IJSH_SB_EEEEEEEvNS4_8identityENS4_13SM90_TMA_LOADES1B_vS1C_EENS_8epilogue10collective6detail29Sm90TmaWarpSpecializedAdapterINS1G_15DefaultEpilogueISJ_SK_SK_NS1F_6thread17LinearCombinationISJ_Li1EffLNS1K_9ScaleType4KindE0ELNS_15FloatRoundStyleE2ESJ_EENS1_15EpilogueDefaultEEEEEvvEEEEvNT_6ParamsE)
        /*0014*/ 	.word	0x00000000


	//----- nvinfo : EIATTR_MIN_STACK_SIZE
	.align		4
.L_14:
        /*0018*/ 	.byte	0x04, 0x12
        /*001a*/ 	.short	(.L_16 - .L_15)
	.align		4
.L_15:
        /*001c*/ 	.word	index@(_ZN7cutlass13device_kernelINS_4gemm6kernel13GemmUniversalIN4cute5tupleIJiiiiEEENS1_10collective13CollectiveMmaINS1_37MainloopSm90TmaGmmaWarpSpecializedFP8ILi14ENS5_IJNS4_1CILi1EEENSA_ILi4EEESB_EEENS1_32KernelTmaWarpSpecializedPingpongEEENS5_IJNSA_ILi64EEESG_NSA_ILi128EEEEEENS_12float_e5m2_tENS5_IJlSB_lEEESJ_SK_NS4_8TiledMMAINS4_8MMA_AtomIJNS4_4SM904GMMA30MMA_64x64x32_F32E5M2E5M2_SS_TNILNSO_7ScaleInE1ELSQ_1EEEEEENS4_6LayoutINS5_IJSB_SB_SB_EEENS5_IJNSA_ILi0EEESV_SV_EEEEENS5_IJNS4_10UnderscoreESY_SY_EEEEENS4_23SM90_TMA_LOAD_MULTICASTENS4_14ComposedLayoutINS4_7SwizzleILi3ELi4ELi3EEENS4_18smem_ptr_flag_bitsILi8EEENST_INS5_IJNSA_ILi8EEESH_EEENS5_IJSH_SB_EEEEEEEvNS4_8identityENS4_13SM90_TMA_LOADES1B_vS1C_EENS_8epilogue10collective6detail29Sm90TmaWarpSpecializedAdapterINS1G_15DefaultEpilogueISJ_SK_SK_NS1F_6thread17LinearCombinationISJ_Li1EffLNS1K_9ScaleType4KindE0ELNS_15FloatRoundStyleE2ESJ_EENS1_15EpilogueDefaultEEEEEvvEEEEvNT_6ParamsE)
        /*0020*/ 	.word	0x00000000
.L_16:


//--------------------- .nv.compat                --------------------------
	.section	.nv.compat,"",@"SHT_CUDA_COMPAT_INFO"
	.align	4
        /*0000*/ 	.byte	0x02, 0x09, 0x01, 0x00, 0x02, 0x02, 0x04, 0x00, 0x02, 0x05, 0x05, 0x00, 0x03, 0x07, 0x01, 0x01
        /*0010*/ 	.byte	0x02, 0x03, 0x01, 0x00, 0x02, 0x06, 0x01, 0x00, 0x04, 0x0b, 0x08, 0x00, 0x00, 0x00, 0x00, 0x00
        /*0020*/ 	.byte	0x00, 0x00, 0x00, 0x00


//--------------------- .nv.info._ZN7cutlass13device_kernelINS_4gemm6kernel13GemmUniversalIN4cute5tupleIJiiiiEEENS1_10collective13CollectiveMmaINS1_37MainloopSm90TmaGmmaWarpSpecializedFP8ILi14ENS5_IJNS4_1CILi1EEENSA_ILi4EEESB_EEENS1_32KernelTmaWarpSpecializedPingpongEEENS5_IJNSA_ILi64EEESG_NSA_ILi128EEEEEENS_12float_e5m2_tENS5_IJlSB_lEEESJ_SK_NS4_8TiledMMAINS4_8MMA_AtomIJNS4_4SM904GMMA30MMA_64x64x32_F32E5M2E5M2_SS_TNILNSO_7ScaleInE1ELSQ_1EEEEEENS4_6LayoutINS5_IJSB_SB_SB_EEENS5_IJNSA_ILi0EEESV_SV_EEEEENS5_IJNS4_10UnderscoreESY_SY_EEEEENS4_23SM90_TMA_LOAD_MULTICASTENS4_14ComposedLayoutINS4_7SwizzleILi3ELi4ELi3EEENS4_18smem_ptr_flag_bitsILi8EEENST_INS5_IJNSA_ILi8EEESH_EEENS5_IJSH_SB_EEEEEEEvNS4_8identityENS4_13SM90_TMA_LOADES1B_vS1C_EENS_8epilogue10collective6detail29Sm90TmaWarpSpecializedAdapterINS1G_15DefaultEpilogueISJ_SK_SK_NS1F_6thread17LinearCombinationISJ_Li1EffLNS1K_9ScaleType4KindE0ELNS_15FloatRoundStyleE2ESJ_EENS1_15EpilogueDefaultEEEEEvvEEEEvNT_6ParamsE --------------------------
	.section	.nv.info._ZN7cutlass13device_kernelINS_4gemm6kernel13GemmUniversalIN4cute5tupleIJiiiiEEENS1_10collective13CollectiveMmaINS1_37MainloopSm90TmaGmmaWarpSpecializedFP8ILi14ENS5_IJNS4_1CILi1EEENSA_ILi4EEESB_EEENS1_32KernelTmaWarpSpecializedPingpongEEENS5_IJNSA_ILi64EEESG_NSA_ILi128EEEEEENS_12float_e5m2_tENS5_IJlSB_lEEESJ_SK_NS4_8TiledMMAINS4_8MMA_AtomIJNS4_4SM904GMMA30MMA_64x64x32_F32E5M2E5M2_SS_TNILNSO_7ScaleInE1ELSQ_1EEEEEENS4_6LayoutINS5_IJSB_SB_SB_EEENS5_IJNSA_ILi0EEESV_SV_EEEEENS5_IJNS4_10UnderscoreESY_SY_EEEEENS4_23SM90_TMA_LOAD_MULTICASTENS4_14ComposedLayoutINS4_7SwizzleILi3ELi4ELi3EEENS4_18smem_ptr_flag_bitsILi8EEENST_INS5_IJNSA_ILi8EEESH_EEENS5_IJSH_SB_EEEEEEEvNS4_8identityENS4_13SM90_TMA_LOADES1B_vS1C_EENS_8epilogue10collective6detail29Sm90TmaWarpSpecializedAdapterINS1G_15DefaultEpilogueISJ_SK_SK_NS1F_6thread17LinearCombinationISJ_Li1EffLNS1K_9ScaleType4KindE0ELNS_15FloatRoundStyleE2ESJ_EENS1_15EpilogueDefaultEEEEEvvEEEEvNT_6ParamsE,"",@"SHT_CUDA_INFO"
	.sectionflags	@""
	.align	4


	//----- nvinfo : EIATTR_CUDA_API_VERSION
	.align		4
        /*0000*/ 	.byte	0x04, 0x37
        /*0002*/ 	.short	(.L_18 - .L_17)
.L_17:
        /*0004*/ 	.word	0x00000082


	//----- nvinfo : EIATTR_KPARAM_INFO
	.align		4
.L_18:
        /*0008*/ 	.byte	0x04, 0x17
        /*000a*/ 	.short	(.L_20 - .L_19)
.L_19:
        /*000c*/ 	.word	0x00000000
        /*0010*/ 	.short	0x0000
        /*0012*/ 	.short	0x0070
        /*0014*/ 	.byte	0x00, 0xf0, 0x01, 0x10


	//----- nvinfo : EIATTR_SPARSE_MMA_MASK
	.align		4
.L_20:
        /*0018*/ 	.byte	0x03, 0x50
        /*001a*/ 	.short	0x0000


	//----- nvinfo : EIATTR_MAXREG_COUNT
	.align		4
        /*001c*/ 	.byte	0x03, 0x1b
        /*001e*/ 	.short	0x00a8


	//----- nvinfo : EIATTR_NUM_BARRIERS
	.align		4
        /*0020*/ 	.byte	0x02, 0x4c
        /*0022*/ 	.byte	0x01
	.zero		1


	//----- nvinfo : EIATTR_MERCURY_ISA_VERSION
	.align		4
        /*0024*/ 	.byte	0x03, 0x5f
        /*0026*/ 	.short	0x0101


	//----- nvinfo : EIATTR_INT_WARP_WIDE_INSTR_OFFSETS
	.align		4
        /*0028*/ 	.byte	0x04, 0x31
        /*002a*/ 	.short	(.L_22 - .L_21)


	//   ....[0]....
.L_21:
        /*002c*/ 	.word	0x00000640


	//   ....[1]....
        /*0030*/ 	.word	0x00000680


	//   ....[2]....
        /*0034*/ 	.word	0x000007b0


	//   ....[3]....
        /*0038*/ 	.word	0x000007e0


	//   ....[4]....
        /*003c*/ 	.word	0x000007f0


	//   ....[5]....
        /*0040*/ 	.word	0x00000800


	//   ....[6]....
        /*0044*/ 	.word	0x00000880


	//   ....[7]....
        /*0048*/ 	.word	0x000008d0


	//----- nvinfo : EIATTR_COOP_GROUP_MASK_REGIDS
	.align		4
.L_22:
        /*004c*/ 	.byte	0x04, 0x29
        /*004e*/ 	.short	(.L_24 - .L_23)


	//   ....[0]....
.L_23:
        /*0050*/ 	.word	0xffffffff


	//   ....[1]....
        /*0054*/ 	.word	0xffffffff


	//   ....[2]....
        /*0058*/ 	.word	0xffffffff


	//   ....[3]....
        /*005c*/ 	.word	0xffffffff


	//   ....[4]....
        /*0060*/ 	.word	0xffffffff


	//   ....[5]....
        /*0064*/ 	.word	0xffffffff


	//   ....[6]....
        /*0068*/ 	.word	0xffffffff


	//----- nvinfo : EIATTR_COOP_GROUP_INSTR_OFFSETS
	.align		4
.L_24:
        /*006c*/ 	.byte	0x04, 0x28
        /*006e*/ 	.short	(.L_26 - .L_25)


	//   ....[0]....
.L_25:
        /*0070*/ 	.word	0x00000060


	//   ....[1]....
        /*0074*/ 	.word	0x00000070


	//   ....[2]....
        /*0078*/ 	.word	0x00000130


	//   ....[3]....
        /*007c*/ 	.word	0x00000440


	//   ....[4]....
        /*0080*/ 	.word	0x00000480


	//   ....[5]....
        /*0084*/ 	.word	0x00000500


	//   ....[6]....
        /*0088*/ 	.word	0x00000a40


	//----- nvinfo : EIATTR_REG_RECONFIG
	.align		4
.L_26:
        /*008c*/ 	.byte	0x01, 0x54
	.zero		2


	//----- nvinfo : EIATTR_MBARRIER_INSTR_OFFSETS
	.align		4
        /*0090*/ 	.byte	0x04, 0x39
        /*0092*/ 	.short	(.L_28 - .L_27)


	//   ....[0]....
.L_27:
        /*0094*/ 	.word	0x00000260
        /*0098*/ 	.word	0x000000ff
        /*009c*/ 	.word	0x00000000
        /*00a0*/ 	.short	0x0100
        /*00a2*/ 	.byte	0x08
	.zero		1


	//   ....[1]....
        /*00a4*/ 	.word	0x00000270
        /*00a8*/ 	.word	0x000000ff
        /*00ac*/ 	.word	0x00000070
        /*00b0*/ 	.short	0x0100
        /*00b2*/ 	.byte	0x08
	.zero		1


	//   ....[2]....
        /*00b4*/ 	.word	0x00000280
        /*00b8*/ 	.word	0x000000ff
        /*00bc*/ 	.word	0x00000008
        /*00c0*/ 	.short	0x0100
        /*00c2*/ 	.byte	0x08
	.zero		1


	//   ....[3]....
        /*00c4*/ 	.word	0x00000290
        /*00c8*/ 	.word	0x000000ff
        /*00cc*/ 	.word	0x00000078
        /*00d0*/ 	.short	0x0100
        /*00d2*/ 	.byte	0x08
	.zero		1


	//   ....[4]....
        /*00d4*/ 	.word	0x000002a0
        /*00d8*/ 	.word	0x000000ff
        /*00dc*/ 	.word	0x00000010
        /*00e0*/ 	.short	0x0100
        /*00e2*/ 	.byte	0x08
	.zero		1


	//   ....[5]....
        /*00e4*/ 	.word	0x000002b0
        /*00e8*/ 	.word	0x000000ff
        /*00ec*/ 	.word	0x00000080
        /*00f0*/ 	.short	0x0100
        /*00f2*/ 	.byte	0x08
	.zero		1


	//   ....[6]....
        /*00f4*/ 	.word	0x000002c0
        /*00f8*/ 	.word	0x000000ff
        /*00fc*/ 	.word	0x00000018
        /*0100*/ 	.short	0x0100
        /*0102*/ 	.byte	0x08
	.zero		1


	//   ....[7]....
        /*0104*/ 	.word	0x000002d0
        /*0108*/ 	.word	0x000000ff
        /*010c*/ 	.word	0x00000088
        /*0110*/ 	.short	0x0100
        /*0112*/ 	.byte	0x08
	.zero		1


	//   ....[8]....
        /*0114*/ 	.word	0x000002e0
        /*0118*/ 	.word	0x000000ff
        /*011c*/ 	.word	0x00000020
        /*0120*/ 	.short	0x0100
        /*0122*/ 	.byte	0x08
	.zero		1


	//   ....[9]....
        /*0124*/ 	.word	0x000002f0
        /*0128*/ 	.word	0x000000ff
        /*012c*/ 	.word	0x00000090
        /*0130*/ 	.short	0x0100
        /*0132*/ 	.byte	0x08
	.zero		1


	//   ....[10]....
        /*0134*/ 	.word	0x00000300
        /*0138*/ 	.word	0x000000ff
        /*013c*/ 	.word	0x00000028
        /*0140*/ 	.short	0x0100
        /*0142*/ 	.byte	0x08
	.zero		1


	//   ....[11]....
        /*0144*/ 	.word	0x00000310
        /*0148*/ 	.word	0x000000ff
        /*014c*/ 	.word	0x00000098
        /*0150*/ 	.short	0x0100
        /*0152*/ 	.byte	0x08
	.zero		1


	//   ....[12]....
        /*0154*/ 	.word	0x00000320
        /*0158*/ 	.word	0x000000ff
        /*015c*/ 	.word	0x00000030
        /*0160*/ 	.short	0x0100
        /*0162*/ 	.byte	0x08
	.zero		1


	//   ....[13]....
        /*0164*/ 	.word	0x00000330
        /*0168*/ 	.word	0x000000ff
        /*016c*/ 	.word	0x000000a0
        /*0170*/ 	.short	0x0100
        /*0172*/ 	.byte	0x08
	.zero		1


	//   ....[14]....
        /*0174*/ 	.word	0x00000340
        /*0178*/ 	.word	0x000000ff
        /*017c*/ 	.word	0x00000038
        /*0180*/ 	.short	0x0100
        /*0182*/ 	.byte	0x08
	.zero		1


	//   ....[15]....
        /*0184*/ 	.word	0x00000350
        /*0188*/ 	.word	0x000000ff
        /*018c*/ 	.word	0x000000a8
        /*0190*/ 	.short	0x0100
        /*0192*/ 	.byte	0x08
	.zero		1


	//   ....[16]....
        /*0194*/ 	.word	0x00000360
        /*0198*/ 	.word	0x000000ff
        /*019c*/ 	.word	0x00000040
        /*01a0*/ 	.short	0x0100
        /*01a2*/ 	.byte	0x08
	.zero		1


	//   ....[17]....
        /*01a4*/ 	.word	0x00000370
        /*01a8*/ 	.word	0x000000ff
        /*01ac*/ 	.word	0x000000b0
        /*01b0*/ 	.short	0x0100
        /*01b2*/ 	.byte	0x08
	.zero		1


	//   ....[18]....
        /*01b4*/ 	.word	0x00000380
        /*01b8*/ 	.word	0x000000ff
        /*01bc*/ 	.word	0x00000048
        /*01c0*/ 	.short	0x0100
        /*01c2*/ 	.byte	0x08
	.zero		1


	//   ....[19]....
        /*01c4*/ 	.word	0x00000390
        /*01c8*/ 	.word	0x000000ff
        /*01cc*/ 	.word	0x000000b8
        /*01d0*/ 	.short	0x0100
        /*01d2*/ 	.byte	0x08
	.zero		1


	//   ....[20]....
        /*01d4*/ 	.word	0x000003a0
        /*01d8*/ 	.word	0x000000ff
        /*01dc*/ 	.word	0x00000050
        /*01e0*/ 	.short	0x0100
        /*01e2*/ 	.byte	0x08
	.zero		1


	//   ....[21]....
        /*01e4*/ 	.word	0x000003b0
        /*01e8*/ 	.word	0x000000ff
        /*01ec*/ 	.word	0x000000c0
        /*01f0*/ 	.short	0x0100
        /*01f2*/ 	.byte	0x08
	.zero		1


	//   ....[22]....
        /*01f4*/ 	.word	0x000003c0
        /*01f8*/ 	.word	0x000000ff
        /*01fc*/ 	.word	0x00000058
        /*0200*/ 	.short	0x0100
        /*0202*/ 	.byte	0x08
	.zero		1


	//   ....[23]....
        /*0204*/ 	.word	0x000003d0
        /*0208*/ 	.word	0x000000ff
        /*020c*/ 	.word	0x000000c8
        /*0210*/ 	.short	0x0100
        /*0212*/ 	.byte	0x08
	.zero		1


	//   ....[24]....
        /*0214*/ 	.word	0x000003e0
        /*0218*/ 	.word	0x000000ff
        /*021c*/ 	.word	0x00000060
        /*0220*/ 	.short	0x0100
        /*0222*/ 	.byte	0x08
	.zero		1


	//   ....[25]....
        /*0224*/ 	.word	0x000003f0
        /*0228*/ 	.word	0x000000ff
        /*022c*/ 	.word	0x000000d0
        /*0230*/ 	.short	0x0100
        /*0232*/ 	.byte	0x08
	.zero		1


	//   ....[26]....
        /*0234*/ 	.word	0x00000400
        /*0238*/ 	.word	0x000000ff
        /*023c*/ 	.word	0x00000068
        /*0240*/ 	.short	0x0100
        /*0242*/ 	.byte	0x08
	.zero		1


	//   ....[27]....
        /*0244*/ 	.word	0x00000410
        /*0248*/ 	.word	0x000000ff
        /*024c*/ 	.word	0x000000d8
        /*0250*/ 	.short	0x0100
        /*0252*/ 	.byte	0x08
	.zero		1


	//   ....[28]....
        /*0254*/ 	.word	0x00000900
        /*0258*/ 	.word	0x000000ff
        /*025c*/ 	.word	0x00000110
        /*0260*/ 	.short	0x0100
        /*0262*/ 	.byte	0x08
	.zero		1


	//   ....[29]....
        /*0264*/ 	.word	0x00000990
        /*0268*/ 	.word	0x000000ff
        /*026c*/ 	.word	0x00000118
        /*0270*/ 	.short	0x0100
        /*0272*/ 	.byte	0x08
	.zero		1


	//   ....[30]....
        /*0274*/ 	.word	0x000009c0
        /*0278*/ 	.word	0x000000ff
        /*027c*/ 	.word	0x000000f0
        /*0280*/ 	.short	0x0100
        /*0282*/ 	.byte	0x09
	.zero		1


	//   ....[31]....
        /*0284*/ 	.word	0x000009d0
        /*0288*/ 	.word	0x000000ff
        /*028c*/ 	.word	0x000000f8
        /*0290*/ 	.short	0x0100
        /*0292*/ 	.byte	0x09
	.zero		1


	//   ....[32]....
        /*0294*/ 	.word	0x000009e0
        /*0298*/ 	.word	0x000000ff
        /*029c*/ 	.word	0x00000100
        /*02a0*/ 	.short	0x0100
        /*02a2*/ 	.byte	0x09
	.zero		1


	//   ....[33]....
        /*02a4*/ 	.word	0x000009f0
        /*02a8*/ 	.word	0x000000ff
        /*02ac*/ 	.word	0x00000108
        /*02b0*/ 	.short	0x0100
        /*02b2*/ 	.byte	0x09
	.zero		1


	//   ....[34]....
        /*02b4*/ 	.word	0x000017e0
        /*02b8*/ 	.word	0x000000ff
        /*02bc*/ 	.word	0xfffffff8
        /*02c0*/ 	.short	0x010a
        /*02c2*/ 	.byte	0x0b
	.zero		1


	//   ....[35]....
        /*02c4*/ 	.word	0x00001ac0
        /*02c8*/ 	.word	0x000000ff
        /*02cc*/ 	.word	0x00000000
        /*02d0*/ 	.short	0x010a
        /*02d2*/ 	.byte	0x06
	.zero		1


	//   ....[36]....
        /*02d4*/ 	.word	0x00001b00
        /*02d8*/ 	.word	0x000000ff
        /*02dc*/ 	.word	0x00000000
        /*02e0*/ 	.short	0x010a
        /*02e2*/ 	.byte	0x06
	.zero		1


	//   ....[37]....
        /*02e4*/ 	.word	0x00002140
        /*02e8*/ 	.word	0x000000ff
        /*02ec*/ 	.word	0x00000000
        /*02f0*/ 	.short	0x010a
        /*02f2*/ 	.byte	0x10
	.zero		1


	//   ....[38]....
        /*02f4*/ 	.word	0x00002180
        /*02f8*/ 	.word	0x000000ff
        /*02fc*/ 	.word	0x00000000
        /*0300*/ 	.short	0x010a
        /*0302*/ 	.byte	0x10
	.zero		1


	//   ....[39]....
        /*0304*/ 	.word	0x00002620
        /*0308*/ 	.word	0x00000013
        /*030c*/ 	.word	0x00000000
        /*0310*/ 	.short	0x0101
        /*0312*/ 	.byte	0x3f
	.zero		1


	//   ....[40]....
        /*0314*/ 	.word	0x00002990
        /*0318*/ 	.word	0x0000000f
        /*031c*/ 	.word	0x00000000
        /*0320*/ 	.short	0x0101
        /*0322*/ 	.byte	0x17
	.zero		1


	//   ....[41]....
        /*0324*/ 	.word	0x00002ab0
        /*0328*/ 	.word	0x0000000e
        /*032c*/ 	.word	0x00000000
        /*0330*/ 	.short	0x0101
        /*0332*/ 	.byte	0x3f
	.zero		1


	//   ....[42]....
        /*0334*/ 	.word	0x00002b70
        /*0338*/ 	.word	0x000000ff
        /*033c*/ 	.word	0x00000008
        /*0340*/ 	.short	0x010a
        /*0342*/ 	.byte	0x0b
	.zero		1


	//   ....[43]....
        /*0344*/ 	.word	0x000053e0
        /*0348*/ 	.word	0x00000004
        /*034c*/ 	.word	0x00000000
        /*0350*/ 	.short	0x0101
        /*0352*/ 	.byte	0x17
	.zero		1


	//   ....[44]....
        /*0354*/ 	.word	0x00005d00
        /*0358*/ 	.word	0x00000013
        /*035c*/ 	.word	0x00000070
        /*0360*/ 	.short	0x010a
        /*0362*/ 	.byte	0x3f
	.zero		1


	//   ....[45]....
        /*0364*/ 	.word	0x00006110
        /*0368*/ 	.word	0x0000000a
        /*036c*/ 	.word	0x00000118
        /*0370*/ 	.short	0x0101
        /*0372*/ 	.byte	0x3f
	.zero		1


	//   ....[46]....
        /*0374*/ 	.word	0x000067f0
        /*0378*/ 	.word	0x00000005
        /*037c*/ 	.word	0x00000000
        /*0380*/ 	.short	0x010a
        /*0382*/ 	.byte	0x3f
	.zero		1


	//   ....[47]....
        /*0384*/ 	.word	0x00006870
        /*0388*/ 	.word	0x00000007
        /*038c*/ 	.word	0x00000000
        /*0390*/ 	.short	0x010a
        /*0392*/ 	.byte	0x3f
	.zero		1


	//   ....[48]....
        /*0394*/ 	.word	0x00006900
        /*0398*/ 	.word	0x00000006
        /*039c*/ 	.word	0x00000000
        /*03a0*/ 	.short	0x010a
        /*03a2*/ 	.byte	0x3f
	.zero		1


	//   ....[49]....
        /*03a4*/ 	.word	0x00006990
        /*03a8*/ 	.word	0x00000009
        /*03ac*/ 	.word	0x00000000
        /*03b0*/ 	.short	0x010a
        /*03b2*/ 	.byte	0x3f
	.zero		1


	//   ....[50]....
        /*03b4*/ 	.word	0x00006a20
        /*03b8*/ 	.word	0x00000006
        /*03bc*/ 	.word	0x00000000
        /*03c0*/ 	.short	0x010a
        /*03c2*/ 	.byte	0x3f
	.zero		1


	//   ....[51]....
        /*03c4*/ 	.word	0x00006ab0
        /*03c8*/ 	.word	0x00000009
        /*03cc*/ 	.word	0x00000000
        /*03d0*/ 	.short	0x010a
        /*03d2*/ 	.byte	0x3f
	.zero		1


	//   ....[52]....
        /*03d4*/ 	.word	0x00006b40
        /*03d8*/ 	.word	0x00000006
        /*03dc*/ 	.word	0x00000000
        /*03e0*/ 	.short	0x010a
        /*03e2*/ 	.byte	0x3f
	.zero		1


	//   ....[53]....
        /*03e4*/ 	.word	0x00006bd0
        /*03e8*/ 	.word	0x00000009
        /*03ec*/ 	.word	0x00000000
        /*03f0*/ 	.short	0x010a
        /*03f2*/ 	.byte	0x3f
	.zero		1


	//   ....[54]....
        /*03f4*/ 	.word	0x00006c60
        /*03f8*/ 	.word	0x00000006
        /*03fc*/ 	.word	0x00000000
        /*0400*/ 	.short	0x010a
        /*0402*/ 	.byte	0x3f
	.zero		1


	//   ....[55]....
        /*0404*/ 	.word	0x00006cf0
        /*0408*/ 	.word	0x00000009
        /*040c*/ 	.word	0x00000000
        /*0410*/ 	.short	0x010a
        /*0412*/ 	.byte	0x3f
	.zero		1


	//   ....[56]....
        /*0414*/ 	.word	0x00006d80
        /*0418*/ 	.word	0x00000006
        /*041c*/ 	.word	0x00000000
        /*0420*/ 	.short	0x010a
        /*0422*/ 	.byte	0x3f
	.zero		1


	//   ....[57]....
        /*0424*/ 	.word	0x00006e10
        /*0428*/ 	.word	0x00000009
        /*042c*/ 	.word	0x00000000
        /*0430*/ 	.short	0x010a
        /*0432*/ 	.byte	0x3f
	.zero		1


	//   ....[58]....
        /*0434*/ 	.word	0x00006ea0
        /*0438*/ 	.word	0x00000006
        /*043c*/ 	.word	0x00000000
        /*0440*/ 	.short	0x010a
        /*0442*/ 	.byte	0x3f
	.zero		1


	//   ....[59]....
        /*0444*/ 	.word	0x00006f30
        /*0448*/ 	.word	0x00000003
        /*044c*/ 	.word	0x00000000
        /*0450*/ 	.short	0x010a
        /*0452*/ 	.byte	0x3f
	.zero		1


	//   ....[60]....
        /*0454*/ 	.word	0x00006fa0
        /*0458*/ 	.word	0x0000000f
        /*045c*/ 	.word	0xfffffff8
        /*0460*/ 	.short	0x010a
        /*0462*/ 	.byte	0x3f
	.zero		1


	//   ....[61]....
        /*0464*/ 	.word	0x00007000
        /*0468*/ 	.word	0x0000000f
        /*046c*/ 	.word	0x00000000
        /*0470*/ 	.short	0x010a
        /*0472*/ 	.byte	0x3f
	.zero		1


	//   ....[62]....
        /*0474*/ 	.word	0x00007060
        /*0478*/ 	.word	0x00000013
        /*047c*/ 	.word	0x00000000
        /*0480*/ 	.short	0x010a
        /*0482*/ 	.byte	0x3f
	.zero		1


	//   ....[63]....
        /*0484*/ 	.word	0x000070c0
        /*0488*/ 	.word	0x0000000f
        /*048c*/ 	.word	0x00000008
        /*0490*/ 	.short	0x010a
        /*0492*/ 	.byte	0x3f
	.zero		1


	//   ....[64]....
        /*0494*/ 	.word	0x00007190
        /*0498*/ 	.word	0x00000013
        /*049c*/ 	.word	0x00000070
        /*04a0*/ 	.short	0x010a
        /*04a2*/ 	.byte	0x3f
	.zero		1


	//   ....[65]....
        /*04a4*/ 	.word	0x00007270
        /*04a8*/ 	.word	0x00000005
        /*04ac*/ 	.word	0x00000000
        /*04b0*/ 	.short	0x010a
        /*04b2*/ 	.byte	0x3f
	.zero		1


	//   ....[66]....
        /*04b4*/ 	.word	0x000072c0
        /*04b8*/ 	.word	0x00000007
        /*04bc*/ 	.word	0x00000000
        /*04c0*/ 	.short	0x010a
        /*04c2*/ 	.byte	0x3f
	.zero		1


	//   ....[67]....
        /*04c4*/ 	.word	0x00007310
        /*04c8*/ 	.word	0x00000006
        /*04cc*/ 	.word	0x00000000
        /*04d0*/ 	.short	0x010a
        /*04d2*/ 	.byte	0x3f
	.zero		1


	//   ....[68]....
        /*04d4*/ 	.word	0x00007360
        /*04d8*/ 	.word	0x00000009
        /*04dc*/ 	.word	0x00000000
        /*04e0*/ 	.short	0x010a
        /*04e2*/ 	.byte	0x3f
	.zero		1


	//   ....[69]....
        /*04e4*/ 	.word	0x000073b0
        /*04e8*/ 	.word	0x00000006
        /*04ec*/ 	.word	0x00000000
        /*04f0*/ 	.short	0x010a
        /*04f2*/ 	.byte	0x3f
	.zero		1


	//   ....[70]....
        /*04f4*/ 	.word	0x00007400
        /*04f8*/ 	.word	0x00000009
        /*04fc*/ 	.word	0x00000000
        /*0500*/ 	.short	0x010a
        /*0502*/ 	.byte	0x3f
	.zero		1


	//   ....[71]....
        /*0504*/ 	.word	0x00007450
        /*0508*/ 	.word	0x00000006
        /*050c*/ 	.word	0x00000000
        /*0510*/ 	.short	0x010a
        /*0512*/ 	.byte	0x3f
	.zero		1


	//   ....[72]....
        /*0514*/ 	.word	0x000074a0
        /*0518*/ 	.word	0x00000009
        /*051c*/ 	.word	0x00000000
        /*0520*/ 	.short	0x010a
        /*0522*/ 	.byte	0x3f
	.zero		1


	//   ....[73]....
        /*0524*/ 	.word	0x000074f0
        /*0528*/ 	.word	0x00000006
        /*052c*/ 	.word	0x00000000
        /*0530*/ 	.short	0x010a
        /*0532*/ 	.byte	0x3f
	.zero		1


	//   ....[74]....
        /*0534*/ 	.word	0x00007540
        /*0538*/ 	.word	0x00000009
        /*053c*/ 	.word	0x00000000
        /*0540*/ 	.short	0x010a
        /*0542*/ 	.byte	0x3f
	.zero		1


	//   ....[75]....
        /*0544*/ 	.word	0x00007590
        /*0548*/ 	.word	0x00000006
        /*054c*/ 	.word	0x00000000
        /*0550*/ 	.short	0x010a
        /*0552*/ 	.byte	0x3f
	.zero		1


	//   ....[76]....
        /*0554*/ 	.word	0x000075e0
        /*0558*/ 	.word	0x00000009
        /*055c*/ 	.word	0x00000000
        /*0560*/ 	.short	0x010a
        /*0562*/ 	.byte	0x3f
	.zero		1


	//   ....[77]....
        /*0564*/ 	.word	0x00007630
        /*0568*/ 	.word	0x00000006
        /*056c*/ 	.word	0x00000000
        /*0570*/ 	.short	0x010a
        /*0572*/ 	.byte	0x3f
	.zero		1


	//----- nvinfo : EIATTR_NUM_MBARRIERS
	.align		4
.L_28:
        /*0574*/ 	.byte	0x03, 0x38
        /*0576*/ 	.short	0x0022


	//----- nvinfo : EIATTR_EXIT_INSTR_OFFSETS
	.align		4
        /*0578*/ 	.byte	0x04, 0x1c
        /*057a*/ 	.short	(.L_30 - .L_29)


	//   ....[0]....
.L_29:
        /*057c*/ 	.word	0x000014a0


	//   ....[1]....
        /*0580*/ 	.word	0x00001500


	//   ....[2]....
        /*0584*/ 	.word	0x000059f0


	//   ....[3]....
        /*0588*/ 	.word	0x00005a20


	//   ....[4]....
        /*058c*/ 	.word	0x00006f80


	//----- nvinfo : EIATTR_MAX_THREADS
	.align		4
.L_30:
        /*0590*/ 	.byte	0x04, 0x05
        /*0592*/ 	.short	(.L_32 - .L_31)
.L_31:
        /*0594*/ 	.word	0x00000180
        /*0598*/ 	.word	0x00000001
        /*059c*/ 	.word	0x00000001


	//----- nvinfo : EIATTR_CRS_STACK_SIZE
	.align		4
.L_32:
        /*05a0*/ 	.byte	0x04, 0x1e
        /*05a2*/ 	.short	(.L_34 - .L_33)
.L_33:
        /*05a4*/ 	.word	0x00000000


	//----- nvinfo : EIATTR_CBANK_PARAM_SIZE
	.align		4
.L_34:
        /*05a8*/ 	.byte	0x03, 0x19
        /*05aa*/ 	.short	0x0470


	//----- nvinfo : EIATTR_PARAM_CBANK
	.align		4
        /*05ac*/ 	.byte	0x04, 0x0a
        /*05ae*/ 	.short	(.L_36 - .L_35)
	.align		4
.L_35:
        /*05b0*/ 	.word	index@(.nv.constant0._ZN7cutlass13device_kernelINS_4gemm6kernel13GemmUniversalIN4cute5tupleIJiiiiEEENS1_10collective13CollectiveMmaINS1_37MainloopSm90TmaGmmaWarpSpecializedFP8ILi14ENS5_IJNS4_1CILi1EEENSA_ILi4EEESB_EEENS1_32KernelTmaWarpSpecializedPingpongEEENS5_IJNSA_ILi64EEESG_NSA_ILi128EEEEEENS_12float_e5m2_tENS5_IJlSB_lEEESJ_SK_NS4_8TiledMMAINS4_8MMA_AtomIJNS4_4SM904GMMA30MMA_64x64x32_F32E5M2E5M2_SS_TNILNSO_7ScaleInE1ELSQ_1EEEEEENS4_6LayoutINS5_IJSB_SB_SB_EEENS5_IJNSA_ILi0EEESV_SV_EEEEENS5_IJNS4_10UnderscoreESY_SY_EEEEENS4_23SM90_TMA_LOAD_MULTICASTENS4_14ComposedLayoutINS4_7SwizzleILi3ELi4ELi3EEENS4_18smem_ptr_flag_bitsILi8EEENST_INS5_IJNSA_ILi8EEESH_EEENS5_IJSH_SB_EEEEEEEvNS4_8identityENS4_13SM90_TMA_LOADES1B_vS1C_EENS_8epilogue10collective6detail29Sm90TmaWarpSpecializedAdapterINS1G_15DefaultEpilogueISJ_SK_SK_NS1F_6thread17LinearCombinationISJ_Li1EffLNS1K_9ScaleType4KindE0ELNS_15FloatRoundStyleE2ESJ_EENS1_15EpilogueDefaultEEEEEvvEEEEvNT_6ParamsE)
        /*05b4*/ 	.short	0x0210
        /*05b6*/ 	.short	0x0470


	//----- nvinfo : EIATTR_SW_WAR
	.align		4
.L_36:
        /*05b8*/ 	.byte	0x04, 0x36
        /*05ba*/ 	.short	(.L_38 - .L_37)
.L_37:
        /*05bc*/ 	.word	0x00000008
.L_38:


//--------------------- .nv.callgraph             --------------------------
	.section	.nv.callgraph,"",@"SHT_CUDA_CALLGRAPH"
	.align	4
	.sectionentsize	8
	.align		4
        /*0000*/ 	.word	0x00000000
	.align		4
        /*0004*/ 	.word	0xffffffff
	.align		4
        /*0008*/ 	.word	0x00000000
	.align		4
        /*000c*/ 	.word	0xfffffffe
	.align		4
        /*0010*/ 	.word	0x00000000
	.align		4
        /*0014*/ 	.word	0xfffffffd
	.align		4
        /*0018*/ 	.word	0x00000000
	.align		4
        /*001c*/ 	.word	0xfffffffc


//--------------------- .nv.constant4             --------------------------
	.section	.nv.constant4,"a",@progbits
	.align	8
	.align		8
.nv.constant4:
        /*0000*/ 	.dword	_ZN40_INTERNAL_9ddd8b86_4_k_cu_b21faf4d_274084cuda3std3__45__cpo5beginE
	.align		8
        /*0008*/ 	.dword	_ZN40_INTERNAL_9ddd8b86_4_k_cu_b21faf4d_274084cuda3std3__45__cpo3endE
	.align		8
        /*0010*/ 	.dword	_ZN40_INTERNAL_9ddd8b86_4_k_cu_b21faf4d_274084cuda3std3__45__cpo6cbeginE
	.align		8
        /*0018*/ 	.dword	_ZN40_INTERNAL_9ddd8b86_4_k_cu_b21faf4d_274084cuda3std3__45__cpo4cendE
	.align		8
        /*0020*/ 	.dword	_ZN40_INTERNAL_9ddd8b86_4_k_cu_b21faf4d_274084cuda3std3__442_GLOBAL__N__9ddd8b86_4_k_cu_b21faf4d_274086ignoreE
	.align		8
        /*0028*/ 	.dword	_ZN40_INTERNAL_9ddd8b86_4_k_cu_b21faf4d_274084cuda3std3__419piecewise_constructE
	.align		8
        /*0030*/ 	.dword	_ZN40_INTERNAL_9ddd8b86_4_k_cu_b21faf4d_274084cuda3std3__48in_placeE
	.align		8
        /*0038*/ 	.dword	_ZN40_INTERNAL_9ddd8b86_4_k_cu_b21faf4d_274084cuda3std6ranges3__45__cpo4swapE
	.align		8
        /*0040*/ 	.dword	_ZN40_INTERNAL_9ddd8b86_4_k_cu_b21faf4d_274084cuda3std6ranges3__45__cpo9iter_moveE
	.align		8
        /*0048*/ 	.dword	_ZN40_INTERNAL_9ddd8b86_4_k_cu_b21faf4d_274084cute7productE
	.align		8
        /*0050*/ 	.dword	_ZN40_INTERNAL_9ddd8b86_4_k_cu_b21faf4d_274084cute1_E


//--------------------- .text._ZN7cutlass13device_kernelINS_4gemm6kernel13GemmUniversalIN4cute5tupleIJiiiiEEENS1_10collective13CollectiveMmaINS1_37MainloopSm90TmaGmmaWarpSpecializedFP8ILi14ENS5_IJNS4_1CILi1EEENSA_ILi4EEESB_EEENS1_32KernelTmaWarpSpecializedPingpongEEENS5_IJNSA_ILi64EEESG_NSA_ILi128EEEEEENS_12float_e5m2_tENS5_IJlSB_lEEESJ_SK_NS4_8TiledMMAINS4_8MMA_AtomIJNS4_4SM904GMMA30MMA_64x64x32_F32E5M2E5M2_SS_TNILNSO_7ScaleInE1ELSQ_1EEEEEENS4_6LayoutINS5_IJSB_SB_SB_EEENS5_IJNSA_ILi0EEESV_SV_EEEEENS5_IJNS4_10UnderscoreESY_SY_EEEEENS4_23SM90_TMA_LOAD_MULTICASTENS4_14ComposedLayoutINS4_7SwizzleILi3ELi4ELi3EEENS4_18smem_ptr_flag_bitsILi8EEENST_INS5_IJNSA_ILi8EEESH_EEENS5_IJSH_SB_EEEEEEEvNS4_8identityENS4_13SM90_TMA_LOADES1B_vS1C_EENS_8epilogue10collective6detail29Sm90TmaWarpSpecializedAdapterINS1G_15DefaultEpilogueISJ_SK_SK_NS1F_6thread17LinearCombinationISJ_Li1EffLNS1K_9ScaleType4KindE0ELNS_15FloatRoundStyleE2ESJ_EENS1_15EpilogueDefaultEEEEEvvEEEEvNT_6ParamsE --------------------------
	.section	.text._ZN7cutlass13device_kernelINS_4gemm6kernel13GemmUniversalIN4cute5tupleIJiiiiEEENS1_10collective13CollectiveMmaINS1_37MainloopSm90TmaGmmaWarpSpecializedFP8ILi14ENS5_IJNS4_1CILi1EEENSA_ILi4EEESB_EEENS1_32KernelTmaWarpSpecializedPingpongEEENS5_IJNSA_ILi64EEESG_NSA_ILi128EEEEEENS_12float_e5m2_tENS5_IJlSB_lEEESJ_SK_NS4_8TiledMMAINS4_8MMA_AtomIJNS4_4SM904GMMA30MMA_64x64x32_F32E5M2E5M2_SS_TNILNSO_7ScaleInE1ELSQ_1EEEEEENS4_6LayoutINS5_IJSB_SB_SB_EEENS5_IJNSA_ILi0EEESV_SV_EEEEENS5_IJNS4_10UnderscoreESY_SY_EEEEENS4_23SM90_TMA_LOAD_MULTICASTENS4_14ComposedLayoutINS4_7SwizzleILi3ELi4ELi3EEENS4_18smem_ptr_flag_bitsILi8EEENST_INS5_IJNSA_ILi8EEESH_EEENS5_IJSH_SB_EEEEEEEvNS4_8identityENS4_13SM90_TMA_LOADES1B_vS1C_EENS_8epilogue10collective6detail29Sm90TmaWarpSpecializedAdapterINS1G_15DefaultEpilogueISJ_SK_SK_NS1F_6thread17LinearCombinationISJ_Li1EffLNS1K_9ScaleType4KindE0ELNS_15FloatRoundStyleE2ESJ_EENS1_15EpilogueDefaultEEEEEvvEEEEvNT_6ParamsE,"ax",@progbits
	.align	128
.text._ZN7cutlass13device_kernelINS_4gemm6kernel13GemmUniversalIN4cute5tupleIJiiiiEEENS1_10collective13CollectiveMmaINS1_37MainloopSm90TmaGmmaWarpSpecializedFP8ILi14ENS5_IJNS4_1CILi1EEENSA_ILi4EEESB_EEENS1_32KernelTmaWarpSpecializedPingpongEEENS5_IJNSA_ILi64EEESG_NSA_ILi128EEEEEENS_12float_e5m2_tENS5_IJlSB_lEEESJ_SK_NS4_8TiledMMAINS4_8MMA_AtomIJNS4_4SM904GMMA30MMA_64x64x32_F32E5M2E5M2_SS_TNILNSO_7ScaleInE1ELSQ_1EEEEEENS4_6LayoutINS5_IJSB_SB_SB_EEENS5_IJNSA_ILi0EEESV_SV_EEEEENS5_IJNS4_10UnderscoreESY_SY_EEEEENS4_23SM90_TMA_LOAD_MULTICASTENS4_14ComposedLayoutINS4_7SwizzleILi3ELi4ELi3EEENS4_18smem_ptr_flag_bitsILi8EEENST_INS5_IJNSA_ILi8EEESH_EEENS5_IJSH_SB_EEEEEEEvNS4_8identityENS4_13SM90_TMA_LOADES1B_vS1C_EENS_8epilogue10collective6detail29Sm90TmaWarpSpecializedAdapterINS1G_15DefaultEpilogueISJ_SK_SK_NS1F_6thread17LinearCombinationISJ_Li1EffLNS1K_9ScaleType4KindE0ELNS_15FloatRoundStyleE2ESJ_EENS1_15EpilogueDefaultEEEEEvvEEEEvNT_6ParamsE:
        .type           _ZN7cutlass13device_kernelINS_4gemm6kernel13GemmUniversalIN4cute5tupleIJiiiiEEENS1_10collective13CollectiveMmaINS1_37MainloopSm90TmaGmmaWarpSpecializedFP8ILi14ENS5_IJNS4_1CILi1EEENSA_ILi4EEESB_EEENS1_32KernelTmaWarpSpecializedPingpongEEENS5_IJNSA_ILi64EEESG_NSA_ILi128EEEEEENS_12float_e5m2_tENS5_IJlSB_lEEESJ_SK_NS4_8TiledMMAINS4_8MMA_AtomIJNS4_4SM904GMMA30MMA_64x64x32_F32E5M2E5M2_SS_TNILNSO_7ScaleInE1ELSQ_1EEEEEENS4_6LayoutINS5_IJSB_SB_SB_EEENS5_IJNSA_ILi0EEESV_SV_EEEEENS5_IJNS4_10UnderscoreESY_SY_EEEEENS4_23SM90_TMA_LOAD_MULTICASTENS4_14ComposedLayoutINS4_7SwizzleILi3ELi4ELi3EEENS4_18smem_ptr_flag_bitsILi8EEENST_INS5_IJNSA_ILi8EEESH_EEENS5_IJSH_SB_EEEEEEEvNS4_8identityENS4_13SM90_TMA_LOADES1B_vS1C_EENS_8epilogue10collective6detail29Sm90TmaWarpSpecializedAdapterINS1G_15DefaultEpilogueISJ_SK_SK_NS1F_6thread17LinearCombinationISJ_Li1EffLNS1K_9ScaleType4KindE0ELNS_15FloatRoundStyleE2ESJ_EENS1_15EpilogueDefaultEEEEEvvEEEEvNT_6ParamsE,@function
        .size           _ZN7cutlass13device_kernelINS_4gemm6kernel13GemmUniversalIN4cute5tupleIJiiiiEEENS1_10collective13CollectiveMmaINS1_37MainloopSm90TmaGmmaWarpSpecializedFP8ILi14ENS5_IJNS4_1CILi1EEENSA_ILi4EEESB_EEENS1_32KernelTmaWarpSpecializedPingpongEEENS5_IJNSA_ILi64EEESG_NSA_ILi128EEEEEENS_12float_e5m2_tENS5_IJlSB_lEEESJ_SK_NS4_8TiledMMAINS4_8MMA_AtomIJNS4_4SM904GMMA30MMA_64x64x32_F32E5M2E5M2_SS_TNILNSO_7ScaleInE1ELSQ_1EEEEEENS4_6LayoutINS5_IJSB_SB_SB_EEENS5_IJNSA_ILi0EEESV_SV_EEEEENS5_IJNS4_10UnderscoreESY_SY_EEEEENS4_23SM90_TMA_LOAD_MULTICASTENS4_14ComposedLayoutINS4_7SwizzleILi3ELi4ELi3EEENS4_18smem_ptr_flag_bitsILi8EEENST_INS5_IJNSA_ILi8EEESH_EEENS5_IJSH_SB_EEEEEEEvNS4_8identityENS4_13SM90_TMA_LOADES1B_vS1C_EENS_8epilogue10collective6detail29Sm90TmaWarpSpecializedAdapterINS1G_15DefaultEpilogueISJ_SK_SK_NS1F_6thread17LinearCombinationISJ_Li1EffLNS1K_9ScaleType4KindE0ELNS_15FloatRoundStyleE2ESJ_EENS1_15EpilogueDefaultEEEEEvvEEEEvNT_6ParamsE,(.L_x_167 - _ZN7cutlass13device_kernelINS_4gemm6kernel13GemmUniversalIN4cute5tupleIJiiiiEEENS1_10collective13CollectiveMmaINS1_37MainloopSm90TmaGmmaWarpSpecializedFP8ILi14ENS5_IJNS4_1CILi1EEENSA_ILi4EEESB_EEENS1_32KernelTmaWarpSpecializedPingpongEEENS5_IJNSA_ILi64EEESG_NSA_ILi128EEEEEENS_12float_e5m2_tENS5_IJlSB_lEEESJ_SK_NS4_8TiledMMAINS4_8MMA_AtomIJNS4_4SM904GMMA30MMA_64x64x32_F32E5M2E5M2_SS_TNILNSO_7ScaleInE1ELSQ_1EEEEEENS4_6LayoutINS5_IJSB_SB_SB_EEENS5_IJNSA_ILi0EEESV_SV_EEEEENS5_IJNS4_10UnderscoreESY_SY_EEEEENS4_23SM90_TMA_LOAD_MULTICASTENS4_14ComposedLayoutINS4_7SwizzleILi3ELi4ELi3EEENS4_18smem_ptr_flag_bitsILi8EEENST_INS5_IJNSA_ILi8EEESH_EEENS5_IJSH_SB_EEEEEEEvNS4_8identityENS4_13SM90_TMA_LOADES1B_vS1C_EENS_8epilogue10collective6detail29Sm90TmaWarpSpecializedAdapterINS1G_15DefaultEpilogueISJ_SK_SK_NS1F_6thread17LinearCombinationISJ_Li1EffLNS1K_9ScaleType4KindE0ELNS_15FloatRoundStyleE2ESJ_EENS1_15EpilogueDefaultEEEEEvvEEEEvNT_6ParamsE)
        .other          _ZN7cutlass13device_kernelINS_4gemm6kernel13GemmUniversalIN4cute5tupleIJiiiiEEENS1_10collective13CollectiveMmaINS1_37MainloopSm90TmaGmmaWarpSpecializedFP8ILi14ENS5_IJNS4_1CILi1EEENSA_ILi4EEESB_EEENS1_32KernelTmaWarpSpecializedPingpongEEENS5_IJNSA_ILi64EEESG_NSA_ILi128EEEEEENS_12float_e5m2_tENS5_IJlSB_lEEESJ_SK_NS4_8TiledMMAINS4_8MMA_AtomIJNS4_4SM904GMMA30MMA_64x64x32_F32E5M2E5M2_SS_TNILNSO_7ScaleInE1ELSQ_1EEEEEENS4_6LayoutINS5_IJSB_SB_SB_EEENS5_IJNSA_ILi0EEESV_SV_EEEEENS5_IJNS4_10UnderscoreESY_SY_EEEEENS4_23SM90_TMA_LOAD_MULTICASTENS4_14ComposedLayoutINS4_7SwizzleILi3ELi4ELi3EEENS4_18smem_ptr_flag_bitsILi8EEENST_INS5_IJNSA_ILi8EEESH_EEENS5_IJSH_SB_EEEEEEEvNS4_8identityENS4_13SM90_TMA_LOADES1B_vS1C_EENS_8epilogue10collective6detail29Sm90TmaWarpSpecializedAdapterINS1G_15DefaultEpilogueISJ_SK_SK_NS1F_6thread17LinearCombinationISJ_Li1EffLNS1K_9ScaleType4KindE0ELNS_15FloatRoundStyleE2ESJ_EENS1_15EpilogueDefaultEEEEEvvEEEEvNT_6ParamsE,@"STO_CUDA_ENTRY STV_DEFAULT"
_ZN7cutlass13device_kernelINS_4gemm6kernel13GemmUniversalIN4cute5tupleIJiiiiEEENS1_10collective13CollectiveMmaINS1_37MainloopSm90TmaGmmaWarpSpecializedFP8ILi14ENS5_IJNS4_1CILi1EEENSA_ILi4EEESB_EEENS1_32KernelTmaWarpSpecializedPingpongEEENS5_IJNSA_ILi64EEESG_NSA_ILi128EEEEEENS_12float_e5m2_tENS5_IJlSB_lEEESJ_SK_NS4_8TiledMMAINS4_8MMA_AtomIJNS4_4SM904GMMA30MMA_64x64x32_F32E5M2E5M2_SS_TNILNSO_7ScaleInE1ELSQ_1EEEEEENS4_6LayoutINS5_IJSB_SB_SB_EEENS5_IJNSA_ILi0EEESV_SV_EEEEENS5_IJNS4_10UnderscoreESY_SY_EEEEENS4_23SM90_TMA_LOAD_MULTICASTENS4_14ComposedLayoutINS4_7SwizzleILi3ELi4ELi3EEENS4_18smem_ptr_flag_bitsILi8EEENST_INS5_IJNSA_ILi8EEESH_EEENS5_IJSH_SB_EEEEEEEvNS4_8identityENS4_13SM90_TMA_LOADES1B_vS1C_EENS_8epilogue10collective6detail29Sm90TmaWarpSpecializedAdapterINS1G_15DefaultEpilogueISJ_SK_SK_NS1F_6thread17LinearCombinationISJ_Li1EffLNS1K_9ScaleType4KindE0ELNS_15FloatRoundStyleE2ESJ_EENS1_15EpilogueDefaultEEEEEvvEEEEvNT_6ParamsE:
[----:B------:R-:W-:Y:S01]  /*0000*/  LDC R1, c[0x0][0x28] ;  /* 0x00000a00ff017b82 */ /* 0x000fe20000000800 */
[----:B------:R-:W0:Y:S01]  /*0010*/  S2R R11, SR_TID.X ;  /* 0x00000000000b7919 */ /* 0x000e220000002100 */
[----:B------:R-:W-:Y:S01]  /*0020*/  ELECT P0, URZ, PT ;  /* 0x00000000003f782f */ /* 0x000fe20003800000 */
[----:B------:R-:W-:Y:S01]  /*0030*/  BSSY B0, `(.L_x_0) ;  /* 0x000000f000007945 */ /* 0x000fe20003800000 */
[--C-:B0-----:R-:W-:Y:S02]  /*0040*/  SHF.R.U32.HI R0, RZ, 0x5, R11.reuse ;  /* 0x00000005ff007819 */ /* 0x101fe4000001160b */
[----:B------:R-:W-:-:S03]  /*0050*/  SHF.R.U32.HI R5, RZ, 0x7, R11 ;  /* 0x00000007ff057819 */ /* 0x000fc6000001160b */
[----:B------:R-:W0:Y:S04]  /*0060*/  SHFL.IDX PT, R2, R0, RZ, 0x1f ;  /* 0x00001fff00027589 */ /* 0x000e2800000e0000 */
[----:B------:R1:W2:Y:S01]  /*0070*/  SHFL.IDX PT, R6, R5, RZ, 0x1f ;  /* 0x00001fff05067589 */ /* 0x0002a200000e0000 */
[----:B0-----:R-:W-:-:S13]  /*0080*/  ISETP.NE.OR P0, PT, R2, RZ, !P0 ;  /* 0x000000ff0200720c */ /* 0x001fda0004705670 */
[----:B-12---:R-:W-:Y:S05]  /*0090*/  @P0 BRA `(.L_x_1) ;  /* 0x0000000000200947 */ /* 0x006fea0003800000 */
[----:B------:R-:W-:Y:S02]  /*00a0*/  ULDC.64 UR4, c[0x0][0x198] ;  /* 0x0000660000047ab9 */ /* 0x000fe40000000a00 */
[----:B------:R-:W-:Y:S02]  /*00b0*/  UIADD3 UR6, UP0, UR4, 0xf0, URZ ;  /* 0x000000f004067890 */ /* 0x000fe4000ff1e03f */
[----:B------:R-:W-:Y:S02]  /*00c0*/  UIADD3 UR4, UP1, UR4, 0x1f0, URZ ;  /* 0x000001f004047890 */ /* 0x000fe4000ff3e03f */
[----:B------:R-:W-:Y:S02]  /*00d0*/  UIADD3.X UR7, URZ, UR5, URZ, UP0, !UPT ;  /* 0x000000053f077290 */ /* 0x000fe400087fe43f */
[----:B------:R-:W-:-:S07]  /*00e0*/  UIADD3.X UR5, URZ, UR5, URZ, UP1, !UPT ;  /* 0x000000053f057290 */ /* 0x000fce0008ffe43f */
[----:B------:R0:W-:Y:S02]  /*00f0*/  UTMACCTL.PF [UR6] ;  /* 0x00000000060079b9 */ /* 0x0001e40008040000 */
[----:B------:R0:W-:Y:S02]  /*0100*/  UTMACCTL.PF [UR4] ;  /* 0x00000000040079b9 */ /* 0x0001e40008040000 */
[----:B0-----:R-:W-:Y:S01]  /*0110*/  NOP ;  /* 0x0000000000007918 */ /* 0x001fe20000000000 */
.L_x_1:
[----:B------:R-:W-:Y:S05]  /*0120*/  BSYNC B0 ;  /* 0x0000000000007941 */ /* 0x000fea0003800000 */
.L_x_0:
[----:B------:R-:W0:Y:S01]  /*0130*/  SHFL.IDX PT, R7, R0, RZ, 0x1f ;  /* 0x00001fff00077589 */ /* 0x000e2200000e0000 */
[----:B------:R-:W-:Y:S02]  /*0140*/  SHF.R.S32.HI R4, RZ, 0x1f, R11 ;  /* 0x0000001fff047819 */ /* 0x000fe4000001140b */
[----:B0-----:R-:W-:-:S13]  /*0150*/  ISETP.NE.AND P0, PT, R7, RZ, PT ;  /* 0x000000ff0700720c */ /* 0x001fda0003f05270 */
[----:B------:R-:W-:Y:S05]  /*0160*/  @P0 BRA `(.L_x_2) ;  /* 0x0000000000b40947 */ /* 0x000fea0003800000 */
[----:B------:R-:W-:Y:S01]  /*0170*/  ELECT P0, URZ, PT ;  /* 0x00000000003f782f */ /* 0x000fe20003800000 */
[----:B------:R-:W-:-:S12]  /*0180*/  BSSY B0, `(.L_x_2) ;  /* 0x000002b000007945 */ /* 0x000fd80003800000 */
[----:B------:R-:W-:Y:S05]  /*0190*/  @!P0 BRA `(.L_x_3) ;  /* 0x0000000000a48947 */ /* 0x000fea0003800000 */
[----:B------:R-:W0:Y:S01]  /*01a0*/  S2UR UR8, SR_CgaCtaId ;  /* 0x00000000000879c3 */ /* 0x000e220000008800 */
[----:B------:R-:W-:Y:S01]  /*01b0*/  UMOV UR4, 0x400 ;  /* 0x0000040000047882 */ /* 0x000fe20000000000 */
[----:B------:R-:W-:Y:S01]  /*01c0*/  UMOV UR5, 0x1 ;  /* 0x0000000100057882 */ /* 0x000fe20000000000 */
[----:B------:R-:W-:Y:S02]  /*01d0*/  UMOV UR6, 0x4 ;  /* 0x0000000400067882 */ /* 0x000fe40000000000 */
[----:B------:R-:W-:-:S04]  /*01e0*/  UIADD3 UR6, -UR6, 0x100000, URZ ;  /* 0x0010000006067890 */ /* 0x000fc8000fffe13f */
[----:B------:R-:W-:Y:S02]  /*01f0*/  USHF.L.U32 UR7, UR6, 0xb, URZ ;  /* 0x0000000b06077899 */ /* 0x000fe4000800063f */
[----:B------:R-:W-:Y:S02]  /*0200*/  USHF.L.U32 UR6, UR6, 0x1, URZ ;  /* 0x0000000106067899 */ /* 0x000fe4000800063f */
[----:B0-----:R-:W-:Y:S02]  /*0210*/  ULEA UR8, UR8, UR4, 0x18 ;  /* 0x0000000408087291 */ /* 0x001fe4000f8ec03f */
[----:B------:R-:W-:-:S04]  /*0220*/  UIADD3 UR4, -UR5, 0x100000, URZ ;  /* 0x0010000005047890 */ /* 0x000fc8000fffe13f */
[----:B------:R-:W-:Y:S02]  /*0230*/  USHF.L.U32 UR5, UR4, 0xb, URZ ;  /* 0x0000000b04057899 */ /* 0x000fe4000800063f */
[----:B------:R-:W-:Y:S01]  /*0240*/  USHF.L.U32 UR4, UR4, 0x1, URZ ;  /* 0x0000000104047899 */ /* 0x000fe2000800063f */
[----:B------:R-:W0:Y:S11]  /*0250*/  FENCE.VIEW.ASYNC.S ;  /* 0x00000000000073c6 */ /* 0x000e360000000000 */
[----:B0-----:R0:W1:Y:S01]  /*0260*/  SYNCS.EXCH.64 URZ, [UR8], UR4 ;  /* 0x00000004083f75b2 */ /* 0x0010620008000100 */
[----:B------:R0:W2:Y:S01]  /*0270*/  SYNCS.EXCH.64 URZ, [UR8+0x70], UR6 ;  /* 0x00007006083f75b2 */ /* 0x0000a20008000100 */
[----:B------:R0:W3:Y:S01]  /*0280*/  SYNCS.EXCH.64 URZ, [UR8+0x8], UR4 ;  /* 0x00000804083f75b2 */ /* 0x0000e20008000100 */
[----:B------:R0:W4:Y:S01]  /*0290*/  SYNCS.EXCH.64 URZ, [UR8+0x78], UR6 ;  /* 0x00007806083f75b2 */ /* 0x0001220008000100 */
[----:B------:R0:W0:Y:S01]  /*02a0*/  SYNCS.EXCH.64 URZ, [UR8+0x10], UR4 ;  /* 0x00001004083f75b2 */ /* 0x0000220008000100 */
        /* <DEDUP_REMOVED lines=23> */
[----:B-1234-:R-:W-:Y:S01]  /*0420*/  NOP ;  /* 0x0000000000007918 */ /* 0x01efe20000000000 */
.L_x_3:
[----:B0-----:R-:W-:Y:S05]  /*0430*/  BSYNC B0 ;  /* 0x0000000000007941 */ /* 0x001fea0003800000 */
.L_x_2:
[----:B------:R-:W0:Y:S01]  /*0440*/  SHFL.IDX PT, R9, R0, RZ, 0x1f ;  /* 0x00001fff00097589 */ /* 0x000e2200000e0000 */
[----:B------:R-:W-:Y:S01]  /*0450*/  LEA.HI R4, R4, R11, RZ, 0x7 ;  /* 0x0000000b04047211 */ /* 0x000fe200078f38ff */
[----:B------:R-:W1:Y:S01]  /*0460*/  S2UR UR13, SR_CTAID.X ;  /* 0x00000000000d79c3 */ /* 0x000e620000002500 */
[----:B------:R-:W-:Y:S01]  /*0470*/  ELECT P0, URZ, PT ;  /* 0x00000000003f782f */ /* 0x000fe20003800000 */
[----:B------:R2:W3:Y:S01]  /*0480*/  SHFL.IDX PT, R8, R0, RZ, 0x1f ;  /* 0x00001fff00087589 */ /* 0x0004e200000e0000 */
[----:B------:R-:W-:Y:S02]  /*0490*/  LOP3.LUT R4, R4, 0xffffff80, RZ, 0xc0, !PT ;  /* 0xffffff8004047812 */ /* 0x000fe400078ec0ff */
[----:B------:R-:W-:Y:S01]  /*04a0*/  ELECT P1, URZ, PT ;  /* 0x00000000003f782f */ /* 0x000fe20003820000 */
[----:B------:R-:W-:Y:S01]  /*04b0*/  NOP ;  /* 0x0000000000007918 */ /* 0x000fe20000000000 */
[----:B------:R-:W4:Y:S01]  /*04c0*/  S2R R14, SR_CTAID.Y ;  /* 0x00000000000e7919 */ /* 0x000f220000002600 */
[----:B------:R-:W-:Y:S01]  /*04d0*/  ULDC UR4, c[0x0][0x150] ;  /* 0x0000540000047ab9 */ /* 0x000fe20000000800 */
[----:B------:R-:W-:Y:S01]  /*04e0*/  IMAD.IADD R10, R11, 0x1, -R4 ;  /* 0x000000010b0a7824 */ /* 0x000fe200078e0a04 */
[----:B------:R-:W5:Y:S01]  /*04f0*/  LDC R12, c[0x0][0x140] ;  /* 0x00005000ff0c7b82 */ /* 0x000f620000000800 */
[----:B------:R4:W4:Y:S01]  /*0500*/  SHFL.IDX PT, R13, R5, RZ, 0x1f ;  /* 0x00001fff050d7589 */ /* 0x00092200000e0000 */
[----:B--2---:R-:W-:Y:S01]  /*0510*/  SHF.R.S32.HI R0, RZ, 0x1f, R7 ;  /* 0x0000001fff007819 */ /* 0x004fe20000011407 */
[----:B------:R-:W-:Y:S01]  /*0520*/  UMOV UR12, 0x80 ;  /* 0x00000080000c7882 */ /* 0x000fe20000000000 */
[----:B------:R-:W-:Y:S01]  /*0530*/  SHF.R.S32.HI R23, RZ, 0x1f, R10 ;  /* 0x0000001fff177819 */ /* 0x000fe2000001140a */
[----:B------:R-:W-:Y:S01]  /*0540*/  NOP ;  /* 0x0000000000007918 */ /* 0x000fe20000000000 */
[----:B------:R-:W-:Y:S01]  /*0550*/  LEA.HI R0, R0, R7, RZ, 0x2 ;  /* 0x0000000700007211 */ /* 0x000fe200078f10ff */
[----:B------:R-:W-:Y:S01]  /*0560*/  VIADD R40, R6, 0xffffffff ;  /* 0xffffffff06287836 */ /* 0x000fe20000000000 */
[----:B------:R-:W-:Y:S01]  /*0570*/  LEA.HI R3, R23, R10, RZ, 0x3 ;  /* 0x0000000a17037211 */ /* 0x000fe200078f18ff */
[----:B------:R-:W2:Y:S01]  /*0580*/  LDC R25, c[0x0][0x148] ;  /* 0x00005200ff197b82 */ /* 0x000ea20000000800 */
[----:B------:R-:W-:-:S02]  /*0590*/  LOP3.LUT R0, R0, 0x3ffffffc, RZ, 0xc0, !PT ;  /* 0x3ffffffc00007812 */ /* 0x000fc400078ec0ff */
[--C-:B------:R-:W-:Y:S02]  /*05a0*/  SHF.R.S32.HI R4, RZ, 0x3, R3.reuse ;  /* 0x00000003ff047819 */ /* 0x100fe40000011403 */
[----:B0-----:R-:W-:Y:S01]  /*05b0*/  ISETP.NE.OR P0, PT, R9, RZ, !P0 ;  /* 0x000000ff0900720c */ /* 0x001fe20004705670 */
[----:B------:R-:W-:Y:S01]  /*05c0*/  IMAD.IADD R0, R7, 0x1, -R0 ;  /* 0x0000000107007824 */ /* 0x000fe200078e0a00 */
[----:B------:R-:W-:Y:S02]  /*05d0*/  SHF.R.S32.HI R3, RZ, 0x1f, R3 ;  /* 0x0000001fff037819 */ /* 0x000fe40000011403 */
[----:B---3--:R-:W-:Y:S02]  /*05e0*/  ISETP.NE.OR P1, PT, R8, RZ, !P1 ;  /* 0x000000ff0800720c */ /* 0x008fe40004f25670 */
[----:B------:R-:W-:Y:S01]  /*05f0*/  LEA.HI R3, R3, R4, RZ, 0x2 ;  /* 0x0000000403037211 */ /* 0x000fe200078f10ff */
[----:B------:R-:W0:Y:S01]  /*0600*/  LDC R8, c[0x0][0x144] ;  /* 0x00005100ff087b82 */ /* 0x000e220000000800 */
[----:B------:R-:W-:-:S02]  /*0610*/  ISETP.GE.U32.AND P5, PT, R40, 0x2, PT ;  /* 0x000000022800780c */ /* 0x000fc40003fa6070 */
[----:B------:R-:W-:Y:S02]  /*0620*/  LOP3.LUT R9, R3, 0xfffffffc, RZ, 0xc0, !PT ;  /* 0xfffffffc03097812 */ /* 0x000fe400078ec0ff */
[----:B------:R-:W-:Y:S01]  /*0630*/  SHF.R.S32.HI R3, RZ, 0x1f, R2 ;  /* 0x0000001fff037819 */ /* 0x000fe20000011402 */
[----:B------:R-:W-:Y:S01]  /*0640*/  VOTEU.ALL UP0, P0 ;  /* 0x00000000003f7886 */ /* 0x000fe20000000000 */
[----:B-----5:R-:W-:Y:S01]  /*0650*/  ISETP.EQ.U32.AND P3, PT, R12, 0x1, PT ;  /* 0x000000010c00780c */ /* 0x020fe20003f62070 */
[----:B------:R-:W-:Y:S01]  /*0660*/  IMAD.IADD R9, R4, 0x1, -R9 ;  /* 0x0000000104097824 */ /* 0x000fe200078e0a09 */
[----:B-1----:R-:W-:Y:S01]  /*0670*/  I2FP.F32.U32 R4, UR13 ;  /* 0x0000000d00047c45 */ /* 0x002fe20008201000 */
[----:B------:R-:W-:Y:S01]  /*0680*/  VOTEU.ALL UP1, P1 ;  /* 0x00000000003f7886 */ /* 0x000fe20000820000 */
[----:B------:R-:W1:Y:S01]  /*0690*/  @!UP0 S2UR UR7, SR_CgaCtaId ;  /* 0x00000000000789c3 */ /* 0x000e620000008800 */
[----:B----4-:R-:W-:Y:S01]  /*06a0*/  I2FP.F32.U32 R5, R14 ;  /* 0x0000000e00057245 */ /* 0x010fe20000201000 */
[----:B------:R-:W-:-:S02]  /*06b0*/  IMAD R0, R0, 0x4, R9 ;  /* 0x0000000400007824 */ /* 0x000fc400078e0209 */
[----:B------:R-:W-:Y:S01]  /*06c0*/  FMUL R4, R4, UR4 ;  /* 0x0000000404047c20 */ /* 0x000fe20008400000 */
[----:B------:R-:W-:Y:S01]  /*06d0*/  ULDC UR4, c[0x0][0x154] ;  /* 0x0000550000047ab9 */ /* 0x000fe20000000800 */
[----:B------:R-:W-:Y:S01]  /*06e0*/  LEA.HI R3, R3, R2, RZ, 0x2 ;  /* 0x0000000203037211 */ /* 0x000fe200078f10ff */
[----:B------:R-:W-:Y:S01]  /*06f0*/  FMUL R5, R5, UR4 ;  /* 0x0000000405057c20 */ /* 0x000fe20008400000 */
[----:B------:R-:W-:Y:S01]  /*0700*/  UMOV UR4, 0x20 ;  /* 0x0000002000047882 */ /* 0x000fe20000000000 */
[----:B------:R-:W3:Y:S01]  /*0710*/  @!UP1 S2UR UR10, SR_CgaCtaId ;  /* 0x00000000000a99c3 */ /* 0x000ee20000008800 */
[----:B------:R-:W4:Y:S01]  /*0720*/  F2I.U32.TRUNC.NTZ R4, R4 ;  /* 0x0000000400047305 */ /* 0x000f22000020f000 */
[----:B------:R-:W-:Y:S01]  /*0730*/  LOP3.LUT R3, R3, 0xfffffffc, RZ, 0xc0, !PT ;  /* 0xfffffffc03037812 */ /* 0x000fe200078ec0ff */
[----:B------:R-:W-:Y:S01]  /*0740*/  @!UP0 UMOV UR6, 0x400 ;  /* 0x0000040000068882 */ /* 0x000fe20000000000 */
[----:B------:R-:W-:-:S04]  /*0750*/  @!UP0 UIADD3 UR4, -UR4, 0x100000, URZ ;  /* 0x0010000004048890 */ /* 0x000fc8000fffe13f */
[----:B------:R-:W-:Y:S02]  /*0760*/  @!UP0 USHF.L.U32 UR5, UR4, 0xb, URZ ;  /* 0x0000000b04058899 */ /* 0x000fe4000800063f */
[----:B------:R-:W-:Y:S01]  /*0770*/  @!UP0 USHF.L.U32 UR4, UR4, 0x1, URZ ;  /* 0x0000000104048899 */ /* 0x000fe2000800063f */
[----:B------:R-:W-:Y:S01]  /*0780*/  R2UR UR11, R13 ;  /* 0x000000000d0b72ca */ /* 0x000fe200000e0000 */
[----:B------:R-:W-:Y:S01]  /*0790*/  @!UP1 UMOV UR9, 0x400 ;  /* 0x0000040000099882 */ /* 0x000fe20000000000 */
[----:B------:R-:W-:Y:S01]  /*07a0*/  IMAD.IADD R22, R2, 0x1, -R3 ;  /* 0x0000000102167824 */ /* 0x000fe200078e0a03 */
[----:B------:R-:W-:Y:S01]  /*07b0*/  VOTEU.ALL UP2, P1 ;  /* 0x00000000003f7886 */ /* 0x000fe20000840000 */
[----:B------:R-:W5:Y:S01]  /*07c0*/  F2I.U32.TRUNC.NTZ R5, R5 ;  /* 0x0000000500057305 */ /* 0x000f62000020f000 */
[----:B------:R-:W-:Y:S01]  /*07d0*/  IMAD.SHL.U32 R3, R0, 0x4, RZ ;  /* 0x0000000400037824 */ /* 0x000fe200078e00ff */
[----:B------:R-:W-:Y:S01]  /*07e0*/  VOTEU.ALL UP3, P1 ;  /* 0x00000000003f7886 */ /* 0x000fe20000860000 */
[----:B------:R-:W-:Y:S01]  /*07f0*/  VOTEU.ALL UP4, P1 ;  /* 0x00000000003f7886 */ /* 0x000fe20000880000 */
[----:B------:R-:W-:Y:S01]  /*0800*/  VOTEU.ALL UP5, P1 ;  /* 0x00000000003f7886 */ /* 0x000fe200008a0000 */
[----:B------:R-:W-:Y:S01]  /*0810*/  ISETP.NE.AND P1, PT, R22, 0x3, PT ;  /* 0x000000031600780c */ /* 0x000fe20003f25270 */
[----:B-1----:R-:W-:Y:S01]  /*0820*/  @!UP0 ULEA UR8, UR7, UR6, 0x18 ;  /* 0x0000000607088291 */ /* 0x002fe2000f8ec03f */
[----:B------:R-:W-:Y:S01]  /*0830*/  LOP3.LUT R12, R0, 0xc, R3, 0x78, !PT ;  /* 0x0000000c000c7812 */ /* 0x000fe200078e7803 */
[----:B------:R-:W-:-:S04]  /*0840*/  @!UP1 UIADD3 UR6, -UR12, 0x100000, URZ ;  /* 0x001000000c069890 */ /* 0x000fc8000fffe13f */
[----:B------:R-:W-:Y:S02]  /*0850*/  @!UP1 USHF.L.U32 UR7, UR6, 0xb, URZ ;  /* 0x0000000b06079899 */ /* 0x000fe4000800063f */
[----:B------:R-:W-:Y:S01]  /*0860*/  @!UP1 USHF.L.U32 UR6, UR6, 0x1, URZ ;  /* 0x0000000106069899 */ /* 0x000fe2000800063f */
[----:B----4-:R-:W-:Y:S01]  /*0870*/  IMAD.MOV R7, RZ, RZ, -R4 ;  /* 0x000000ffff077224 */ /* 0x010fe200078e0a04 */
[----:B------:R-:W-:Y:S01]  /*0880*/  VOTEU.ALL UP0, P0 ;  /* 0x00000000003f7886 */ /* 0x000fe20000000000 */
[----:B------:R-:W-:Y:S02]  /*0890*/  ISETP.EQ.OR P1, PT, R22, RZ, !P1 ;  /* 0x000000ff1600720c */ /* 0x000fe40004f22670 */
[----:B0-----:R-:W-:Y:S01]  /*08a0*/  IMAD R24, R8, R7, UR13 ;  /* 0x0000000d08187e24 */ /* 0x001fe2000f8e0207 */
[----:B---3--:R-:W-:Y:S01]  /*08b0*/  @!UP1 ULEA UR9, UR10, UR9, 0x18 ;  /* 0x000000090a099291 */ /* 0x008fe2000f8ec03f */
[----:B-----5:R-:W-:Y:S01]  /*08c0*/  IMAD.MOV R26, RZ, RZ, -R5 ;  /* 0x000000ffff1a7224 */ /* 0x020fe200078e0a05 */
[----:B------:R-:W-:Y:S01]  /*08d0*/  VOTEU.ALL UP1, P0 ;  /* 0x00000000003f7886 */ /* 0x000fe20000020000 */
[----:B------:R-:W-:Y:S01]  /*08e0*/  LOP3.LUT P0, RZ, R10, 0x7, RZ, 0xc0, !PT ;  /* 0x000000070aff7812 */ /* 0x000fe2000780c0ff */
[----:B------:R-:W0:Y:S02]  /*08f0*/  FENCE.VIEW.ASYNC.S ;  /* 0x00000000000073c6 */ /* 0x000e240000000000 */
[----:B0-----:R0:W1:Y:S01]  /*0900*/  @!UP0 SYNCS.EXCH.64 URZ, [UR8+0x110], UR4 ;  /* 0x00011004083f85b2 */ /* 0x0010620008000100 */
[----:B--2---:R-:W-:Y:S01]  /*0910*/  IMAD R3, R25, R26, R14 ;  /* 0x0000001a19037224 */ /* 0x004fe200078e020e */
[----:B------:R-:W-:-:S02]  /*0920*/  ISETP.EQ.AND P1, PT, R6, RZ, P1 ;  /* 0x000000ff0600720c */ /* 0x000fc40000f22270 */
[----:B------:R-:W-:Y:S02]  /*0930*/  ISETP.LT.U32.AND P0, PT, R12, 0x4, !P0 ;  /* 0x000000040c00780c */ /* 0x000fe40004701070 */
[----:B------:R-:W-:Y:S02]  /*0940*/  ISETP.NE.AND P4, PT, R3, R12, PT ;  /* 0x0000000c0300720c */ /* 0x000fe40003f85270 */
[----:B------:R-:W-:Y:S02]  /*0950*/  SEL R7, RZ, 0x1, !P1 ;  /* 0x00000001ff077807 */ /* 0x000fe40004800000 */
[----:B------:R-:W-:Y:S02]  /*0960*/  ISETP.EQ.OR P4, PT, R24, RZ, !P4 ;  /* 0x000000ff1800720c */ /* 0x000fe40006782670 */
[----:B------:R-:W-:Y:S02]  /*0970*/  ISETP.NE.AND P2, PT, R6, RZ, PT ;  /* 0x000000ff0600720c */ /* 0x000fe40003f45270 */
[----:B------:R-:W-:Y:S01]  /*0980*/  PLOP3.LUT P0, PT, P0, P4, PT, 0x80, 0x0 ;  /* 0x000000000000781c */ /* 0x000fe20000709070 */
[----:B------:R0:W2:Y:S01]  /*0990*/  @!UP1 SYNCS.EXCH.64 URZ, [UR8+0x118], UR4 ;  /* 0x00011804083f95b2 */ /* 0x0000a20008000100 */
[----:B------:R-:W-:Y:S01]  /*09a0*/  NOP ;  /* 0x0000000000007918 */ /* 0x000fe20000000000 */
[----:B------:R-:W-:Y:S01]  /*09b0*/  SEL R7, R7, 0x2, P5 ;  /* 0x0000000207077807 */ /* 0x000fe20002800000 */
[----:B------:R0:W3:Y:S01]  /*09c0*/  @!UP2 SYNCS.EXCH.64 URZ, [UR9+0xf0], UR6 ;  /* 0x0000f006093fa5b2 */ /* 0x0000e20008000100 */
[----:B------:R0:W4:Y:S01]  /*09d0*/  @!UP3 SYNCS.EXCH.64 URZ, [UR9+0xf8], UR6 ;  /* 0x0000f806093fb5b2 */ /* 0x0001220008000100 */
[----:B------:R0:W0:Y:S01]  /*09e0*/  @!UP4 SYNCS.EXCH.64 URZ, [UR9+0x100], UR6 ;  /* 0x00010006093fc5b2 */ /* 0x0000220008000100 */
[----:B------:R0:W0:Y:S01]  /*09f0*/  @!UP5 SYNCS.EXCH.64 URZ, [UR9+0x108], UR6 ;  /* 0x00010806093fd5b2 */ /* 0x0000220008000100 */
[----:B------:R-:W-:Y:S01]  /*0a00*/  NOP ;  /* 0x0000000000007918 */ /* 0x000fe20000000000 */
[----:B------:R-:W-:Y:S05]  /*0a10*/  @!P3 BRA `(.L_x_4) ;  /* 0x000000000008b947 */ /* 0x000fea0003800000 */
[----:B01234-:R-:W-:Y:S01]  /*0a20*/  UCGABAR_ARV ;  /* 0x00000000000079c7 */ /* 0x01ffe20008000000 */
[----:B------:R-:W-:Y:S05]  /*0a30*/  BRA `(.L_x_5) ;  /* 0x0000000000047947 */ /* 0x000fea0003800000 */
.L_x_4:
[----:B01234-:R-:W-:Y:S01]  /*0a40*/  NOP ;  /* 0x0000000000007918 */ /* 0x01ffe20000000000 */
.L_x_5:
[----:B------:R-:W-:Y:S01]  /*0a50*/  ULDC.64 UR4, c[0x0][0x598] ;  /* 0x0001660000047ab9 */ /* 0x000fe20000000a00 */
[----:B------:R-:W-:Y:S01]  /*0a60*/  ULDC.64 UR20, c[0x0][0x208] ;  /* 0x0000820000147ab9 */ /* 0x000fe20000000a00 */
[----:B------:R-:W-:-:S04]  /*0a70*/  ISETP.NE.U32.AND P1, PT, RZ, UR4, PT ;  /* 0x00000004ff007c0c */ /* 0x000fc8000bf25070 */
[----:B------:R-:W-:-:S13]  /*0a80*/  ISETP.NE.AND.EX P1, PT, RZ, UR5, PT, P1 ;  /* 0x00000005ff007c0c */ /* 0x000fda000bf25310 */
[----:B------:R-:W-:Y:S05]  /*0a90*/  @!P1 BRA `(.L_x_6) ;  /* 0x00000000001c9947 */ /* 0x000fea0003800000 */
[----:B------:R-:W0:Y:S02]  /*0aa0*/  LDC.64 R2, c[0x0][0x598] ;  /* 0x00016600ff027b82 */ /* 0x000e240000000a00 */
[----:B0-----:R-:W2:Y:S02]  /*0ab0*/  LDG.E.64 R2, desc[UR20][R2.64] ;  /* 0x0000001402027981 */ /* 0x001ea4000c1e1b00 */
[----:B--2---:R-:W-:-:S04]  /*0ac0*/  ISETP.NE.U32.AND P1, PT, R2, RZ, PT ;  /* 0x000000ff0200720c */ /* 0x004fc80003f25070 */
[----:B------:R-:W-:-:S13]  /*0ad0*/  ISETP.NE.AND.EX P1, PT, R3, RZ, PT, P1 ;  /* 0x000000ff0300720c */ /* 0x000fda0003f25310 */
[----:B------:R-:W-:Y:S05]  /*0ae0*/  @!P1 BRA `(.L_x_6) ;  /* 0x0000000000089947 */ /* 0x000fea0003800000 */
[----:B------:R0:W5:Y:S01]  /*0af0*/  LD.E R13, desc[UR20][R2.64] ;  /* 0x00000014020d7980 */ /* 0x000162000c101900 */
[----:B------:R-:W-:Y:S05]  /*0b00*/  BRA `(.L_x_7) ;  /* 0x0000000000207947 */ /* 0x000fea0003800000 */
.L_x_6:
[----:B------:R-:W-:Y:S02]  /*0b10*/  ULDC.64 UR4, c[0x0][0x588] ;  /* 0x0001620000047ab9 */ /* 0x000fe40000000a00 */
[----:B------:R-:W-:-:S04]  /*0b20*/  ISETP.NE.U32.AND P1, PT, RZ, UR4, PT ;  /* 0x00000004ff007c0c */ /* 0x000fc8000bf25070 */
[----:B------:R-:W-:-:S13]  /*0b30*/  ISETP.NE.AND.EX P1, PT, RZ, UR5, PT, P1 ;  /* 0x00000005ff007c0c */ /* 0x000fda000bf25310 */
[----:B------:R-:W-:Y:S05]  /*0b40*/  @!P1 BRA `(.L_x_8) ;  /* 0x00000000000c9947 */ /* 0x000fea0003800000 */
[----:B------:R-:W0:Y:S02]  /*0b50*/  LDC.64 R2, c[0x0][0x588] ;  /* 0x00016200ff027b82 */ /* 0x000e240000000a00 */
[----:B0-----:R1:W5:Y:S01]  /*0b60*/  LDG.E R13, desc[UR20][R2.64] ;  /* 0x00000014020d7981 */ /* 0x001362000c1e1900 */
[----:B------:R-:W-:Y:S05]  /*0b70*/  BRA `(.L_x_7) ;  /* 0x0000000000047947 */ /* 0x000fea0003800000 */
.L_x_8:
[----:B------:R-:W2:Y:S02]  /*0b80*/  LDC R13, c[0x0][0x580] ;  /* 0x00016000ff0d7b82 */ /* 0x000ea40000000800 */
.L_x_7:
[----:B------:R-:W-:Y:S02]  /*0b90*/  ULDC.64 UR4, c[0x0][0x5a0] ;  /* 0x0001680000047ab9 */ /* 0x000fe40000000a00 */
[----:B------:R-:W-:-:S04]  /*0ba0*/  ISETP.NE.U32.AND P1, PT, RZ, UR4, PT ;  /* 0x00000004ff007c0c */ /* 0x000fc8000bf25070 */
[----:B------:R-:W-:-:S13]  /*0bb0*/  ISETP.NE.AND.EX P1, PT, RZ, UR5, PT, P1 ;  /* 0x00000005ff007c0c */ /* 0x000fda000bf25310 */
[----:B------:R-:W-:Y:S05]  /*0bc0*/  @!P1 BRA `(.L_x_9) ;  /* 0x00000000001c9947 */ /* 0x000fea0003800000 */
[----:B01----:R-:W0:Y:S02]  /*0bd0*/  LDC.64 R2, c[0x0][0x5a0] ;  /* 0x00016800ff027b82 */ /* 0x003e240000000a00 */
[----:B0-----:R-:W3:Y:S02]  /*0be0*/  LDG.E.64 R2, desc[UR20][R2.64] ;  /* 0x0000001402027981 */ /* 0x001ee4000c1e1b00 */
[----:B---3--:R-:W-:-:S04]  /*0bf0*/  ISETP.NE.U32.AND P1, PT, R2, RZ, PT ;  /* 0x000000ff0200720c */ /* 0x008fc80003f25070 */
[----:B------:R-:W-:-:S13]  /*0c00*/  ISETP.NE.AND.EX P1, PT, R3, RZ, PT, P1 ;  /* 0x000000ff0300720c */ /* 0x000fda0003f25310 */
[----:B------:R-:W-:Y:S05]  /*0c10*/  @!P1 BRA `(.L_x_9) ;  /* 0x0000000000089947 */ /* 0x000fea0003800000 */
[----:B------:R0:W5:Y:S01]  /*0c20*/  LD.E R16, desc[UR20][R2.64] ;  /* 0x0000001402107980 */ /* 0x000162000c101900 */
[----:B------:R-:W-:Y:S05]  /*0c30*/  BRA `(.L_x_10) ;  /* 0x0000000000207947 */ /* 0x000fea0003800000 */
.L_x_9:
[----:B------:R-:W-:Y:S02]  /*0c40*/  ULDC.64 UR4, c[0x0][0x590] ;  /* 0x0001640000047ab9 */ /* 0x000fe40000000a00 */
[----:B------:R-:W-:-:S04]  /*0c50*/  ISETP.NE.U32.AND P1, PT, RZ, UR4, PT ;  /* 0x00000004ff007c0c */ /* 0x000fc8000bf25070 */
[----:B------:R-:W-:-:S13]  /*0c60*/  ISETP.NE.AND.EX P1, PT, RZ, UR5, PT, P1 ;  /* 0x00000005ff007c0c */ /* 0x000fda000bf25310 */
[----:B------:R-:W-:Y:S05]  /*0c70*/  @!P1 BRA `(.L_x_11) ;  /* 0x00000000000c9947 */ /* 0x000fea0003800000 */
[----:B------:R-:W3:Y:S02]  /*0c80*/  LDC.64 R16, c[0x0][0x590] ;  /* 0x00016400ff107b82 */ /* 0x000ee40000000a00 */
[----:B---3--:R3:W5:Y:S01]  /*0c90*/  LDG.E R16, desc[UR20][R16.64] ;  /* 0x0000001410107981 */ /* 0x008762000c1e1900 */
[----:B------:R-:W-:Y:S05]  /*0ca0*/  BRA `(.L_x_10) ;  /* 0x0000000000047947 */ /* 0x000fea0003800000 */
.L_x_11:
[----:B------:R-:W4:Y:S02]  /*0cb0*/  LDC R16, c[0x0][0x584] ;  /* 0x00016100ff107b82 */ /* 0x000f240000000800 */
.L_x_10:
[----:B------:R-:W1:Y:S01]  /*0cc0*/  LDC R0, c[0x0][0x65c] ;  /* 0x00019700ff007b82 */ /* 0x000e620000000800 */
[----:B------:R-:W-:Y:S01]  /*0cd0*/  ULDC UR8, c[0x0][0x28c] ;  /* 0x0000a30000087ab9 */ /* 0x000fe20000000800 */
[----:B------:R-:W-:Y:S01]  /*0ce0*/  ISETP.NE.AND P1, PT, R6, 0x2, PT ;  /* 0x000000020600780c */ /* 0x000fe20003f25270 */
[----:B------:R-:W-:Y:S01]  /*0cf0*/  UIADD3 UR8, UR8, 0x7f, URZ ;  /* 0x0000007f08087890 */ /* 0x000fe2000fffe03f */
[----:B------:R-:W-:Y:S01]  /*0d00*/  IMAD.U32 R4, RZ, RZ, UR13 ;  /* 0x0000000dff047e24 */ /* 0x000fe2000f8e00ff */
[----:B------:R-:W-:Y:S01]  /*0d10*/  UMOV UR5, URZ ;  /* 0x0000003f00057c82 */ /* 0x000fe20008000000 */
[----:B------:R-:W-:Y:S01]  /*0d20*/  UMOV UR4, URZ ;  /* 0x0000003f00047c82 */ /* 0x000fe20008000000 */
[----:B------:R-:W-:-:S04]  /*0d30*/  USHF.R.S32.HI UR9, URZ, 0x1f, UR8 ;  /* 0x0000001f3f097899 */ /* 0x000fc80008011408 */
[----:B------:R-:W-:Y:S01]  /*0d40*/  ULEA.HI UR9, UR9, UR8, URZ, 0x7 ;  /* 0x0000000809097291 */ /* 0x000fe2000f8f383f */
[----:B-1----:R-:W-:-:S13]  /*0d50*/  ISETP.NE.AND P4, PT, R0, 0x1, PT ;  /* 0x000000010000780c */ /* 0x002fda0003f85270 */
[----:B0-----:R-:W0:Y:S01]  /*0d60*/  @P4 LDC R3, c[0x0][0x10] ;  /* 0x00000400ff034b82 */ /* 0x001e220000000800 */
[----:B------:R-:W-:Y:S02]  /*0d70*/  @P4 IMAD.MOV.U32 R15, RZ, RZ, RZ ;  /* 0x000000ffff0f4224 */ /* 0x000fe400078e00ff */
[----:B------:R-:W-:-:S05]  /*0d80*/  @P4 IMAD.MOV.U32 R5, RZ, RZ, RZ ;  /* 0x000000ffff054224 */ /* 0x000fca00078e00ff */
[----:B------:R-:W1:Y:S01]  /*0d90*/  @!P4 LDC R9, c[0x0][0xc] ;  /* 0x00000300ff09cb82 */ /* 0x000e620000000800 */
[----:B------:R-:W-:Y:S01]  /*0da0*/  ULDC UR6, c[0x0][0xc] ;  /* 0x0000030000067ab9 */ /* 0x000fe20000000800 */
[----:B------:R-:W-:Y:S02]  /*0db0*/  ULDC UR7, c[0x0][0x10] ;  /* 0x0000040000077ab9 */ /* 0x000fe40000000800 */
[----:B------:R-:W-:-:S04]  /*0dc0*/  UIMAD.WIDE.U32 UR6, UR6, UR7, URZ ;  /* 0x00000007060672a5 */ /* 0x000fc8000f8e003f */
[----:B------:R-:W3:Y:S01]  /*0dd0*/  LDC R8, c[0x0][0x14] ;  /* 0x00000500ff087b82 */ /* 0x000ee20000000800 */
[----:B0-----:R-:W-:Y:S01]  /*0de0*/  @P4 IMAD.WIDE.U32 R2, R3, UR13, R14 ;  /* 0x0000000d03024c25 */ /* 0x001fe2000f8e000e */
[----:B------:R-:W-:-:S03]  /*0df0*/  USHF.R.S32.HI UR13, URZ, 0x7, UR9 ;  /* 0x000000073f0d7899 */ /* 0x000fc60008011409 */
[----:B------:R-:W-:Y:S02]  /*0e00*/  @P4 IMAD.IADD R3, R3, 0x1, R5 ;  /* 0x0000000103034824 */ /* 0x000fe400078e0205 */
[----:B------:R-:W-:Y:S02]  /*0e10*/  IMAD.MOV.U32 R5, RZ, RZ, RZ ;  /* 0x000000ffff057224 */ /* 0x000fe400078e00ff */
[----:B-1----:R-:W-:-:S04]  /*0e20*/  @!P4 IMAD.WIDE.U32 R4, R14, R9, R4 ;  /* 0x000000090e04c225 */ /* 0x002fc800078e0004 */
[----:B------:R-:W-:Y:S02]  /*0e30*/  @!P4 IMAD.MOV.U32 R2, RZ, RZ, R4 ;  /* 0x000000ffff02c224 */ /* 0x000fe400078e0004 */
[C---:B---3--:R-:W-:Y:S02]  /*0e40*/  IMAD R17, R8.reuse, UR7, RZ ;  /* 0x0000000708117c24 */ /* 0x048fe4000f8e02ff */
[----:B------:R-:W-:Y:S01]  /*0e50*/  IMAD.WIDE.U32 R8, R8, UR6, RZ ;  /* 0x0000000608087c25 */ /* 0x000fe2000f8e00ff */
[----:B------:R-:W-:-:S03]  /*0e60*/  ULDC.64 UR6, c[0x0][0x650] ;  /* 0x0001940000067ab9 */ /* 0x000fc60000000a00 */
[----:B------:R-:W-:Y:S02]  /*0e70*/  @!P4 IMAD.MOV.U32 R3, RZ, RZ, R5 ;  /* 0x000000ffff03c224 */ /* 0x000fe400078e0005 */
[----:B------:R-:W-:Y:S01]  /*0e80*/  IMAD.IADD R0, R9, 0x1, R17 ;  /* 0x0000000109007824 */ /* 0x000fe200078e0211 */
[----:B------:R-:W-:Y:S06]  /*0e90*/  @P1 BRA `(.L_x_12) ;  /* 0x0000000000241947 */ /* 0x000fec0003800000 */
[----:B------:R-:W-:Y:S01]  /*0ea0*/  USHF.R.U32.HI UR4, URZ, 0x1, UR13 ;  /* 0x000000013f047899 */ /* 0x000fe2000801160d */
[----:B------:R-:W-:Y:S01]  /*0eb0*/  IADD3 R2, P1, R2, R8, RZ ;  /* 0x0000000802027210 */ /* 0x000fe20007f3e0ff */
[----:B------:R-:W-:Y:S02]  /*0ec0*/  UISETP.GE.U32.AND UP0, UPT, UR13, 0xe, UPT ;  /* 0x0000000e0d00788c */ /* 0x000fe4000bf06070 */
[----:B------:R-:W-:Y:S02]  /*0ed0*/  UIMAD.WIDE.U32 UR4, UR4, -0x6db6db6d, URZ ;  /* 0x92492493040478a5 */ /* 0x000fe4000f8e003f */
[----:B------:R-:W-:Y:S02]  /*0ee0*/  IMAD.X R3, R0, 0x1, R3, P1 ;  /* 0x0000000100037824 */ /* 0x000fe400008e0603 */
[----:B------:R-:W-:-:S03]  /*0ef0*/  USHF.R.U32.HI UR5, URZ, 0x2, UR5 ;  /* 0x000000023f057899 */ /* 0x000fc60008011605 */
[----:B------:R-:W-:Y:S02]  /*0f00*/  UMOV UR4, URZ ;  /* 0x0000003f00047c82 */ /* 0x000fe40008000000 */
[----:B------:R-:W-:Y:S02]  /*0f10*/  @UP0 ULOP3.LUT UR4, UR5, 0x1, URZ, 0xc0, !UPT ;  /* 0x0000000105040892 */ /* 0x000fe4000f8ec03f */
[----:B------:R-:W-:-:S12]  /*0f20*/  UIMAD UR5, UR5, -0xe, UR13 ;  /* 0xfffffff2050578a4 */ /* 0x000fd8000f8e020d */
.L_x_12:
[----:B------:R-:W-:Y:S01]  /*0f30*/  ISETP.GE.U32.AND P1, PT, R2, UR6, PT ;  /* 0x0000000602007c0c */ /* 0x000fe2000bf26070 */
[----:B------:R-:W-:Y:S01]  /*0f40*/  IMAD.MOV.U32 R6, RZ, RZ, -0x1 ;  /* 0xffffffffff067424 */ /* 0x000fe200078e00ff */
[----:B------:R-:W-:Y:S01]  /*0f50*/  PRMT R17, RZ, 0x7610, R17 ;  /* 0x00007610ff117816 */ /* 0x000fe20000000011 */
[----:B------:R-:W-:Y:S01]  /*0f60*/  IMAD.MOV.U32 R4, RZ, RZ, -0x1 ;  /* 0xffffffffff047424 */ /* 0x000fe200078e00ff */
[----:B------:R-:W-:Y:S01]  /*0f70*/  ISETP.GE.U32.AND.EX P1, PT, R3, UR7, PT, P1 ;  /* 0x0000000703007c0c */ /* 0x000fe2000bf26110 */
[----:B------:R-:W-:-:S12]  /*0f80*/  IMAD.MOV.U32 R5, RZ, RZ, -0x1 ;  /* 0xffffffffff057424 */ /* 0x000fd800078e00ff */
[----:B------:R-:W-:Y:S05]  /*0f90*/  @P1 BRA `(.L_x_13) ;  /* 0x0000000400241947 */ /* 0x000fea0003800000 */
[----:B------:R-:W0:Y:S01]  /*0fa0*/  LDC.64 R28, c[0x0][0x628] ;  /* 0x00018a00ff1c7b82 */ /* 0x000e220000000a00 */
[----:B------:R-:W-:Y:S02]  /*0fb0*/  IMAD.MOV.U32 R4, RZ, RZ, R2 ;  /* 0x000000ffff047224 */ /* 0x000fe400078e0002 */
[----:B------:R-:W-:-:S05]  /*0fc0*/  IMAD.MOV.U32 R5, RZ, RZ, R3 ;  /* 0x000000ffff057224 */ /* 0x000fca00078e0003 */
[----:B------:R-:W1:Y:S08]  /*0fd0*/  LDC R6, c[0x0][0x630] ;  /* 0x00018c00ff067b82 */ /* 0x000e700000000800 */
[----:B------:R-:W3:Y:S01]  /*0fe0*/  LDC.64 R30, c[0x0][0x620] ;  /* 0x00018800ff1e7b82 */ /* 0x000ee20000000a00 */
[----:B0-----:R-:W-:-:S04]  /*0ff0*/  ISETP.NE.U32.AND P1, PT, R28, RZ, PT ;  /* 0x000000ff1c00720c */ /* 0x001fc80003f25070 */
[----:B------:R-:W-:-:S13]  /*1000*/  ISETP.NE.AND.EX P1, PT, R29, RZ, PT, P1 ;  /* 0x000000ff1d00720c */ /* 0x000fda0003f25310 */
[----:B-1-3--:R-:W-:Y:S05]  /*1010*/  @!P1 BRA `(.L_x_14) ;  /* 0x0000000000289947 */ /* 0x00afea0003800000 */
[----:B------:R-:W0:Y:S02]  /*1020*/  LDC R17, c[0x0][0x634] ;  /* 0x00018d00ff117b82 */ /* 0x000e240000000800 */
[----:B0-----:R-:W-:-:S05]  /*1030*/  IADD3 R17, P1, R2, R17, RZ ;  /* 0x0000001102117210 */ /* 0x001fca0007f3e0ff */
[----:B------:R-:W-:-:S04]  /*1040*/  IMAD.X R27, RZ, RZ, R3, P1 ;  /* 0x000000ffff1b7224 */ /* 0x000fc800008e0603 */
[----:B------:R-:W-:-:S04]  /*1050*/  IMAD.WIDE.U32 R4, R27, R28, RZ ;  /* 0x0000001c1b047225 */ /* 0x000fc800078e00ff */
[----:B------:R-:W-:-:S04]  /*1060*/  IMAD.WIDE.U32 R18, P1, R17, R29, R4 ;  /* 0x0000001d11127225 */ /* 0x000fc80007820004 */
[----:B------:R-:W-:-:S04]  /*1070*/  IMAD.WIDE.U32 R4, R17, R28, RZ ;  /* 0x0000001c11047225 */ /* 0x000fc800078e00ff */
[----:B------:R-:W-:Y:S01]  /*1080*/  IMAD.X R21, RZ, RZ, RZ, P1 ;  /* 0x000000ffff157224 */ /* 0x000fe200008e06ff */
[----:B------:R-:W-:Y:S01]  /*1090*/  IADD3 RZ, P1, R5, R18, RZ ;  /* 0x0000001205ff7210 */ /* 0x000fe20007f3e0ff */
[----:B------:R-:W-:-:S04]  /*10a0*/  IMAD.MOV.U32 R20, RZ, RZ, R19 ;  /* 0x000000ffff147224 */ /* 0x000fc800078e0013 */
[----:B------:R-:W-:-:S08]  /*10b0*/  IMAD.WIDE.U32.X R4, R27, R29, R20, P1 ;  /* 0x0000001d1b047225 */ /* 0x000fd000008e0414 */
.L_x_14:
[----:B------:R-:W0:Y:S01]  /*10c0*/  LDC.64 R32, c[0x0][0x640] ;  /* 0x00019000ff207b82 */ /* 0x000e220000000a00 */
[-CC-:B------:R-:W-:Y:S01]  /*10d0*/  SHF.R.U64 R37, R4, R6.reuse, R5.reuse ;  /* 0x0000000604257219 */ /* 0x180fe20000001205 */
[----:B------:R-:W-:Y:S01]  /*10e0*/  IMAD.MOV.U32 R35, RZ, RZ, 0x1 ;  /* 0x00000001ff237424 */ /* 0x000fe200078e00ff */
[----:B------:R-:W-:Y:S02]  /*10f0*/  SHF.R.U32.HI R4, RZ, R6, R5 ;  /* 0x00000006ff047219 */ /* 0x000fe40000011605 */
[----:B------:R-:W-:-:S03]  /*1100*/  IADD3 R17, P1, RZ, -R37, RZ ;  /* 0x80000025ff117210 */ /* 0x000fc60007f3e0ff */
[----:B------:R-:W1:Y:S02]  /*1110*/  LDC R18, c[0x0][0x618] ;  /* 0x00018600ff127b82 */ /* 0x000e640000000800 */
[----:B------:R-:W-:-:S04]  /*1120*/  IMAD.X R5, RZ, RZ, ~R4, P1 ;  /* 0x000000ffff057224 */ /* 0x000fc800008e0e04 */
[-C--:B------:R-:W-:Y:S02]  /*1130*/  IMAD R6, R5, R30.reuse, RZ ;  /* 0x0000001e05067224 */ /* 0x080fe400078e02ff */
[----:B------:R-:W3:Y:S01]  /*1140*/  LDC R19, c[0x0][0x608] ;  /* 0x00018200ff137b82 */ /* 0x000ee20000000800 */
[----:B------:R-:W-:-:S04]  /*1150*/  IMAD.WIDE.U32 R4, R17, R30, R2 ;  /* 0x0000001e11047225 */ /* 0x000fc800078e0002 */
[----:B------:R-:W-:-:S03]  /*1160*/  IMAD R17, R17, R31, R6 ;  /* 0x0000001f11117224 */ /* 0x000fc600078e0206 */
[----:B------:R-:W2:Y:S01]  /*1170*/  LDC R28, c[0x0][0x658] ;  /* 0x00019600ff1c7b82 */ /* 0x000ea20000000800 */
[----:B------:R-:W-:Y:S01]  /*1180*/  IMAD.IADD R5, R5, 0x1, R17 ;  /* 0x0000000105057824 */ /* 0x000fe200078e0211 */
[----:B0-----:R-:W-:Y:S01]  /*1190*/  ISETP.NE.U32.AND P1, PT, R32, RZ, PT ;  /* 0x000000ff2000720c */ /* 0x001fe20003f25070 */
[----:B------:R-:W-:-:S03]  /*11a0*/  IMAD.MOV.U32 R17, RZ, RZ, -0x1 ;  /* 0xffffffffff117424 */ /* 0x000fc600078e00ff */
[----:B------:R-:W-:Y:S02]  /*11b0*/  ISETP.NE.AND.EX P1, PT, R33, RZ, PT, P1 ;  /* 0x000000ff2100720c */ /* 0x000fe40003f25310 */
[----:B------:R-:W0:Y:S01]  /*11c0*/  LDC R31, c[0x0][0x600] ;  /* 0x00018000ff1f7b82 */ /* 0x000e220000000800 */
[-CC-:B-1----:R-:W-:Y:S02]  /*11d0*/  SHF.R.U64 R29, R4, R18.reuse, R5.reuse ;  /* 0x00000012041d7219 */ /* 0x182fe40000001205 */
[----:B------:R-:W-:-:S05]  /*11e0*/  SHF.R.U32.HI R4, RZ, R18, R5 ;  /* 0x00000012ff047219 */ /* 0x000fca0000011605 */
[----:B------:R-:W1:Y:S01]  /*11f0*/  LDC R30, c[0x0][0x648] ;  /* 0x00019200ff1e7b82 */ /* 0x000e620000000800 */
[-CC-:B---3--:R-:W-:Y:S02]  /*1200*/  SHF.R.U64 R39, R29, R19.reuse, R4.reuse ;  /* 0x000000131d277219 */ /* 0x188fe40000001204 */
[----:B------:R-:W-:-:S05]  /*1210*/  SHF.R.U32.HI R5, RZ, R19, R4 ;  /* 0x00000013ff057219 */ /* 0x000fca0000011604 */
[----:B------:R-:W3:Y:S01]  /*1220*/  LDC R34, c[0x0][0x638] ;  /* 0x00018e00ff227b82 */ /* 0x000ee20000000800 */
[-C--:B--2---:R-:W-:Y:S02]  /*1230*/  SHF.L.U32 R4, R17, R28.reuse, RZ ;  /* 0x0000001c11047219 */ /* 0x084fe400000006ff */
[--C-:B------:R-:W-:Y:S02]  /*1240*/  SHF.R.U64 R38, R39, R28, R5.reuse ;  /* 0x0000001c27267219 */ /* 0x100fe40000001205 */
[----:B------:R-:W-:Y:S02]  /*1250*/  LOP3.LUT R6, RZ, R4, RZ, 0x33, !PT ;  /* 0x00000004ff067212 */ /* 0x000fe400078e33ff */
[----:B------:R-:W-:Y:S01]  /*1260*/  SHF.R.U32.HI R5, RZ, R28, R5 ;  /* 0x0000001cff057219 */ /* 0x000fe20000011605 */
[----:B------:R-:W2:Y:S01]  /*1270*/  LDC R36, c[0x0][0x610] ;  /* 0x00018400ff247b82 */ /* 0x000ea20000000800 */
[----:B------:R-:W-:Y:S01]  /*1280*/  IMAD.MOV.U32 R4, RZ, RZ, R38 ;  /* 0x000000ffff047224 */ /* 0x000fe200078e0026 */
[----:B------:R-:W-:Y:S06]  /*1290*/  @!P1 BRA `(.L_x_15) ;  /* 0x0000000000289947 */ /* 0x000fec0003800000 */
[----:B------:R-:W4:Y:S02]  /*12a0*/  LDC R17, c[0x0][0x64c] ;  /* 0x00019300ff117b82 */ /* 0x000f240000000800 */
[----:B----4-:R-:W-:-:S05]  /*12b0*/  IADD3 R17, P1, R38, R17, RZ ;  /* 0x0000001126117210 */ /* 0x010fca0007f3e0ff */
        /* <DEDUP_REMOVED lines=8> */
.L_x_15:
[----:B-1----:R-:W-:Y:S01]  /*1340*/  SHF.R.U64 R15, R4, R30, R5 ;  /* 0x0000001e040f7219 */ /* 0x002fe20000001205 */
[----:B------:R-:W-:Y:S01]  /*1350*/  @P4 IMAD R24, R25, R26, R14 ;  /* 0x0000001a19184224 */ /* 0x000fe200078e020e */
[----:B------:R-:W-:Y:S01]  /*1360*/  LOP3.LUT R5, R39, R6, RZ, 0xc0, !PT ;  /* 0x0000000627057212 */ /* 0x000fe200078ec0ff */
[----:B0-----:R-:W-:Y:S01]  /*1370*/  VIADD R6, R31, 0xffffffff ;  /* 0xffffffff1f067836 */ /* 0x001fe20000000000 */
[----:B------:R-:W-:Y:S01]  /*1380*/  SHF.L.U32 R4, R35, R28, RZ ;  /* 0x0000001c23047219 */ /* 0x000fe200000006ff */
[----:B------:R-:W-:-:S03]  /*1390*/  IMAD.MOV R17, RZ, RZ, -R15 ;  /* 0x000000ffff117224 */ /* 0x000fc600078e0a0f */
[----:B------:R-:W-:Y:S01]  /*13a0*/  LOP3.LUT R29, R29, R6, RZ, 0xc0, !PT ;  /* 0x000000061d1d7212 */ /* 0x000fe200078ec0ff */
[----:B------:R-:W-:Y:S02]  /*13b0*/  IMAD R5, R4, R15, R5 ;  /* 0x0000000f04057224 */ /* 0x000fe400078e0205 */
[----:B---3--:R-:W-:Y:S02]  /*13c0*/  IMAD R4, R17, R34, R38 ;  /* 0x0000002211047224 */ /* 0x008fe400078e0226 */
[----:B--2---:R-:W-:Y:S02]  /*13d0*/  IMAD R6, R5, R36, R24 ;  /* 0x0000002405067224 */ /* 0x004fe400078e0218 */
[----:B------:R-:W-:Y:S02]  /*13e0*/  IMAD R5, R4, R31, R29 ;  /* 0x0000001f04057224 */ /* 0x000fe400078e021d */
[----:B------:R-:W-:-:S03]  /*13f0*/  IMAD.MOV.U32 R17, RZ, RZ, 0x1 ;  /* 0x00000001ff117424 */ /* 0x000fc600078e00ff */
[----:B------:R-:W-:Y:S02]  /*1400*/  SEL R4, R5, R6, !P4 ;  /* 0x0000000605047207 */ /* 0x000fe40006000000 */
[----:B------:R-:W-:Y:S01]  /*1410*/  SEL R6, R6, R5, !P4 ;  /* 0x0000000506067207 */ /* 0x000fe20006000000 */
[----:B------:R-:W-:-:S07]  /*1420*/  IMAD.MOV.U32 R5, RZ, RZ, R37 ;  /* 0x000000ffff057224 */ /* 0x000fce00078e0025 */
.L_x_13:
[----:B------:R-:W-:Y:S05]  /*1430*/  @!P3 BRA `(.L_x_16) ;  /* 0x00000000000cb947 */ /* 0x000fea0003800000 */
[----:B------:R-:W-:Y:S01]  /*1440*/  UCGABAR_WAIT ;  /* 0x0000000000007dc7 */ /* 0x000fe20008000000 */
[----:B------:R-:W-:Y:S01]  /*1450*/  CCTL.IVALL ;  /* 0x00000000ff00798f */ /* 0x000fe20002000000 */
[----:B------:R-:W-:Y:S05]  /*1460*/  BRA `(.L_x_17) ;  /* 0x0000000000047947 */ /* 0x000fea0003800000 */
.L_x_16:
[----:B------:R-:W-:Y:S06]  /*1470*/  BAR.SYNC.DEFER_BLOCKING 0x0 ;  /* 0x0000000000007b1d */ /* 0x000fec0000010000 */
.L_x_17:
[----:B------:R-:W-:Y:S05]  /*1480*/  @!P2 BRA `(.L_x_18) ;  /* 0x00000044005ca947 */ /* 0x000fea0003800000 */
[----:B------:R-:W-:-:S13]  /*1490*/  ISETP.GT.U32.AND P1, PT, R40, 0x1, PT ;  /* 0x000000012800780c */ /* 0x000fda0003f24070 */
[----:B------:R-:W-:Y:S05]  /*14a0*/  @P1 EXIT ;  /* 0x000000000000194d */ /* 0x000fea0003800000 */
.L_x_19:
[----:B------:R-:W-:-:S08]  /*14b0*/  NOP ;  /* 0x0000000000007918 */ /* 0x000fd00000000000 */
[----:B------:R-:W0:Y:S02]  /*14c0*/  USETMAXREG.TRY_ALLOC.CTAPOOL UP0, 0xe8 ;  /* 0x000000e8000079c8 */ /* 0x000e240008000600 */
[----:B0-----:R-:W-:-:S13]  /*14d0*/  PLOP3.LUT P1, PT, PT, PT, UP0, 0x80, 0x0 ;  /* 0x000000000000781c */ /* 0x001fda0003f2f008 */
[----:B------:R-:W-:Y:S05]  /*14e0*/  @!P1 BRA `(.L_x_19) ;  /* 0xfffffffc00f09947 */ /* 0x000fea000383ffff */
[----:B------:R-:W-:-:S13]  /*14f0*/  LOP3.LUT P1, RZ, R17, 0xff, RZ, 0xc0, !PT ;  /* 0x000000ff11ff7812 */ /* 0x000fda000782c0ff */
[----:B------:R-:W-:Y:S05]  /*1500*/  @!P1 EXIT ;  /* 0x000000000000994d */ /* 0x000fea0003800000 */
[----:B------:R-:W0:Y:S01]  /*1510*/  S2UR UR6, SR_CgaCtaId ;  /* 0x00000000000679c3 */ /* 0x000e220000008800 */
[CC--:B------:R-:W-:Y:S01]  /*1520*/  LEA.HI R11, R23.reuse, R10.reuse, RZ, 0x2 ;  /* 0x0000000a170b7211 */ /* 0x0c0fe200078f10ff */
[----:B------:R-:W-:Y:S01]  /*1530*/  UIADD3 UR7, UR11, -0x1, URZ ;  /* 0xffffffff0b077890 */ /* 0x000fe2000fffe03f */
[----:B------:R-:W-:Y:S01]  /*1540*/  LEA.HI R23, R23, R10, RZ, 0x5 ;  /* 0x0000000a17177211 */ /* 0x000fe200078f28ff */
[----:B------:R-:W-:Y:S01]  /*1550*/  UMOV UR9, 0x400 ;  /* 0x0000040000097882 */ /* 0x000fe20000000000 */
[--C-:B------:R-:W-:Y:S01]  /*1560*/  SHF.R.S32.HI R14, RZ, 0x2, R11.reuse ;  /* 0x00000002ff0e7819 */ /* 0x100fe2000001140b */
[----:B------:R-:W-:Y:S01]  /*1570*/  UISETP.LT.AND UP0, UPT, UR13, 0x1, UPT ;  /* 0x000000010d00788c */ /* 0x000fe2000bf01270 */
[----:B------:R-:W-:Y:S01]  /*1580*/  SHF.R.S32.HI R15, RZ, 0x1f, R11 ;  /* 0x0000001fff0f7819 */ /* 0x000fe2000001140b */
[----:B------:R-:W-:Y:S01]  /*1590*/  USHF.L.U32 UR22, UR13, 0x1, URZ ;  /* 0x000000010d167899 */ /* 0x000fe2000800063f */
[----:B------:R-:W-:Y:S01]  /*15a0*/  SHF.R.S32.HI R23, RZ, 0x5, R23 ;  /* 0x00000005ff177819 */ /* 0x000fe20000011417 */
[----:B------:R-:W-:Y:S01]  /*15b0*/  USEL UR10, UR13, 0x1, UP0 ;  /* 0x000000010d0a7887 */ /* 0x000fe20008000000 */
[----:B------:R-:W-:Y:S01]  /*15c0*/  LEA.HI R15, R15, R14, RZ, 0x3 ;  /* 0x0000000e0f0f7211 */ /* 0x000fe200078f18ff */
[----:B------:R-:W-:Y:S01]  /*15d0*/  UISETP.NE.AND UP0, UPT, UR7, URZ, UPT ;  /* 0x0000003f0700728c */ /* 0x000fe2000bf05270 */
[----:B------:R-:W-:Y:S01]  /*15e0*/  LOP3.LUT R17, R11, 0xfffffffc, RZ, 0xc0, !PT ;  /* 0xfffffffc0b117812 */ /* 0x000fe200078ec0ff */
[----:B------:R-:W-:Y:S01]  /*15f0*/  UIADD3 UR10, -UR10, UR13, URZ ;  /* 0x0000000d0a0a7290 */ /* 0x000fe2000fffe13f */
[----:B------:R-:W-:Y:S01]  /*1600*/  LOP3.LUT R15, R15, 0xfffffff8, RZ, 0xc0, !PT ;  /* 0xfffffff80f0f7812 */ /* 0x000fe200078ec0ff */
[----:B------:R-:W-:Y:S01]  /*1610*/  USEL UR16, URZ, 0x1, UP0 ;  /* 0x000000013f107887 */ /* 0x000fe20008000000 */
[----:B------:R-:W-:Y:S01]  /*1620*/  LOP3.LUT R87, R7, 0x1, RZ, 0xfc, !PT ;  /* 0x0000000107577812 */ /* 0x000fe200078efcff */
[----:B------:R-:W-:-:S02]  /*1630*/  IMAD.IADD R17, R10, 0x1, -R17 ;  /* 0x000000010a117824 */ /* 0x000fc400078e0a11 */
[----:B------:R-:W-:Y:S02]  /*1640*/  IMAD.IADD R14, R14, 0x1, -R15 ;  /* 0x000000010e0e7824 */ /* 0x000fe400078e0a0f */
[----:B------:R-:W-:Y:S01]  /*1650*/  IMAD.U32 R88, RZ, RZ, UR16 ;  /* 0x00000010ff587e24 */ /* 0x000fe2000f8e00ff */
[----:B0-----:R-:W-:Y:S02]  /*1660*/  ULEA UR9, UR6, UR9, 0x18 ;  /* 0x0000000906097291 */ /* 0x001fe4000f8ec03f */
[--C-:B------:R-:W-:Y:S01]  /*1670*/  SHF.R.S32.HI R15, RZ, 0x1f, R14.reuse ;  /* 0x0000001fff0f7819 */ /* 0x100fe2000001140e */
[----:B------:R-:W-:Y:S01]  /*1680*/  USHF.L.U32 UR6, UR7, 0x3, URZ ;  /* 0x0000000307067899 */ /* 0x000fe2000800063f */
[C-C-:B------:R-:W-:Y:S01]  /*1690*/  IMAD R20, R23.reuse, -0x10, -R14.reuse ;  /* 0xfffffff017147824 */ /* 0x140fe200078e0a0e */
[----:B------:R-:W-:Y:S02]  /*16a0*/  UIADD3 UR7, UR9, 0x200, URZ ;  /* 0x0000020009077890 */ /* 0x000fe4000fffe03f */
[----:B------:R-:W-:Y:S01]  /*16b0*/  ULOP3.LUT UR6, UR6, 0x8, URZ, 0xc0, !UPT ;  /* 0x0000000806067892 */ /* 0x000fe2000f8ec03f */
[----:B------:R-:W-:Y:S01]  /*16c0*/  IMAD.WIDE R10, R23, 0x10, R14 ;  /* 0x00000010170a7825 */ /* 0x000fe200078e020e */
[----:B------:R-:W-:-:S02]  /*16d0*/  UIADD3 UR8, UR9, 0x1c200, URZ ;  /* 0x0001c20009087890 */ /* 0x000fc4000fffe03f */
[----:B------:R-:W-:Y:S02]  /*16e0*/  USHF.R.U32.HI UR7, URZ, 0x4, UR7 ;  /* 0x000000043f077899 */ /* 0x000fe40008011607 */
[----:B------:R-:W-:Y:S02]  /*16f0*/  USHF.R.U32.HI UR8, URZ, 0x4, UR8 ;  /* 0x000000043f087899 */ /* 0x000fe40008011608 */
[----:B------:R-:W-:Y:S02]  /*1700*/  ULOP3.LUT UR24, UR6, 0x8, URZ, 0x3c, !UPT ;  /* 0x0000000806187892 */ /* 0x000fe4000f8e3c3f */
[----:B------:R-:W-:Y:S02]  /*1710*/  ULOP3.LUT UR12, UR6, 0x18, URZ, 0x3c, !UPT ;  /* 0x00000018060c7892 */ /* 0x000fe4000f8e3c3f */
[----:B------:R-:W-:Y:S01]  /*1720*/  UIADD3 UR23, UR9, 0xf0, URZ ;  /* 0x000000f009177890 */ /* 0x000fe2000fffe03f */
[----:B------:R-:W-:Y:S01]  /*1730*/  ULDC UR6, c[0x0][0x284] ;  /* 0x0000a10000067ab9 */ /* 0x000fe20000000800 */
[----:B------:R-:W-:Y:S01]  /*1740*/  ULOP3.LUT UR7, UR7, 0x3fff, URZ, 0xc0, !UPT ;  /* 0x00003fff07077892 */ /* 0x000fe2000f8ec03f */
[----:B------:R-:W-:Y:S01]  /*1750*/  VIADD R20, R20, UR6 ;  /* 0x0000000614147c36 */ /* 0x000fe20008000000 */
[----:B------:R-:W-:-:S02]  /*1760*/  ULOP3.LUT UR8, UR8, 0x3fff, URZ, 0xc0, !UPT ;  /* 0x00003fff08087892 */ /* 0x000fc4000f8ec03f */
[----:B------:R-:W-:Y:S02]  /*1770*/  ULEA UR11, UR11, UR23, 0x3 ;  /* 0x000000170b0b7291 */ /* 0x000fe4000f8e183f */
[----:B------:R-:W-:Y:S02]  /*1780*/  ULOP3.LUT UR14, UR7, 0x10000, URZ, 0xfc, !UPT ;  /* 0x00010000070e7892 */ /* 0x000fe4000f8efc3f */
[----:B------:R-:W-:-:S12]  /*1790*/  ULOP3.LUT UR15, UR8, 0x10000, URZ, 0xfc, !UPT ;  /* 0x00010000080f7892 */ /* 0x000fd8000f8efc3f */
.L_x_112:
[----:B------:R-:W-:Y:S01]  /*17a0*/  SHF.L.U32 R14, R88, 0x1f, RZ ;  /* 0x0000001f580e7819 */ /* 0x000fe200000006ff */
[----:B------:R-:W0:Y:S01]  /*17b0*/  LDC R15, c[0x0][0x28c] ;  /* 0x0000a300ff0f7b82 */ /* 0x000e220000000800 */
[----:B------:R-:W-:Y:S01]  /*17c0*/  UMOV UR6, URZ ;  /* 0x0000003f00067c82 */ /* 0x000fe20008000000 */
[----:B------:R-:W-:Y:S01]  /*17d0*/  UMOV UR25, UR5 ;  /* 0x0000000500197c82 */ /* 0x000fe20008000000 */
[----:B------:R-:W1:Y:S01]  /*17e0*/  SYNCS.PHASECHK.TRANS64.TRYWAIT P1, [UR11+-0x8], R14 ;  /* 0xfffff80eff0075a7 */ /* 0x000e62000802014b */
[----:B0-----:R-:W-:Y:S01]  /*17f0*/  ISETP.GE.AND P2, PT, R15, 0x1, PT ;  /* 0x000000010f00780c */ /* 0x001fe20003f46270 */
[----:B-1-34-:R-:W-:-:S12]  /*1800*/  @!P1 BRA `(.L_x_20) ;  /* 0x0000005400e09947 */ /* 0x01afd80003800000 */
.L_x_144:
[----:B------:R-:W-:Y:S01]  /*1810*/  UMOV UR7, URZ ;  /* 0x0000003f00077c82 */ /* 0x000fe20008000000 */
[----:B------:R-:W-:Y:S01]  /*1820*/  UMOV UR8, URZ ;  /* 0x0000003f00087c82 */ /* 0x000fe20008000000 */
[----:B------:R-:W-:Y:S01]  /*1830*/  CS2R R56, SRZ ;  /* 0x0000000000387805 */ /* 0x000fe2000001ff00 */
[----:B------:R-:W-:Y:S01]  /*1840*/  IMAD.MOV.U32 R21, RZ, RZ, RZ ;  /* 0x000000ffff157224 */ /* 0x000fe200078e00ff */
[----:B------:R-:W-:Y:S02]  /*1850*/  CS2R R58, SRZ ;  /* 0x00000000003a7805 */ /* 0x000fe4000001ff00 */
[----:B------:R-:W-:Y:S02]  /*1860*/  CS2R R60, SRZ ;  /* 0x00000000003c7805 */ /* 0x000fe4000001ff00 */
[----:B------:R-:W-:Y:S02]  /*1870*/  CS2R R62, SRZ ;  /* 0x00000000003e7805 */ /* 0x000fe4000001ff00 */
[----:B------:R-:W-:-:S02]  /*1880*/  CS2R R64, SRZ ;  /* 0x0000000000407805 */ /* 0x000fc4000001ff00 */
[----:B------:R-:W-:Y:S02]  /*1890*/  CS2R R66, SRZ ;  /* 0x0000000000427805 */ /* 0x000fe4000001ff00 */
[----:B------:R-:W-:Y:S02]  /*18a0*/  CS2R R68, SRZ ;  /* 0x0000000000447805 */ /* 0x000fe4000001ff00 */
[----:B------:R-:W-:Y:S02]  /*18b0*/  CS2R R70, SRZ ;  /* 0x0000000000467805 */ /* 0x000fe4000001ff00 */
[----:B------:R-:W-:Y:S02]  /*18c0*/  CS2R R72, SRZ ;  /* 0x0000000000487805 */ /* 0x000fe4000001ff00 */
[----:B------:R-:W-:Y:S02]  /*18d0*/  CS2R R74, SRZ ;  /* 0x00000000004a7805 */ /* 0x000fe4000001ff00 */
[----:B------:R-:W-:-:S02]  /*18e0*/  CS2R R76, SRZ ;  /* 0x00000000004c7805 */ /* 0x000fc4000001ff00 */
[----:B------:R-:W-:Y:S02]  /*18f0*/  CS2R R78, SRZ ;  /* 0x00000000004e7805 */ /* 0x000fe4000001ff00 */
[----:B------:R-:W-:Y:S02]  /*1900*/  CS2R R80, SRZ ;  /* 0x0000000000507805 */ /* 0x000fe4000001ff00 */
[----:B------:R-:W-:Y:S02]  /*1910*/  CS2R R82, SRZ ;  /* 0x0000000000527805 */ /* 0x000fe4000001ff00 */
[----:B------:R-:W-:Y:S01]  /*1920*/  CS2R R84, SRZ ;  /* 0x0000000000547805 */ /* 0x000fe2000001ff00 */
[----:B------:R-:W-:Y:S01]  /*1930*/  IMAD.MOV.U32 R86, RZ, RZ, RZ ;  /* 0x000000ffff567224 */ /* 0x000fe200078e00ff */
[----:B------:R-:W-:Y:S01]  /*1940*/  CS2R R24, SRZ ;  /* 0x0000000000187805 */ /* 0x000fe2000001ff00 */
[----:B------:R-:W-:Y:S01]  /*1950*/  IMAD.U32 R22, RZ, RZ, UR4 ;  /* 0x00000004ff167e24 */ /* 0x000fe2000f8e00ff */
        /* <DEDUP_REMOVED lines=14> */
[----:B------:R-:W-:Y:S01]  /*1a40*/  CS2R R54, SRZ ;  /* 0x0000000000367805 */ /* 0x000fe2000001ff00 */
[----:B------:R-:W-:Y:S06]  /*1a50*/  @!P2 BRA `(.L_x_21) ;  /* 0x00000004008ca947 */ /* 0x000fec0003800000 */
[----:B------:R-:W-:-:S13]  /*1a60*/  ISETP.NE.AND P2, PT, R87, 0x3, PT ;  /* 0x000000035700780c */ /* 0x000fda0003f45270 */
[----:B------:R-:W-:Y:S05]  /*1a70*/  @!P2 BRA `(.L_x_22) ;  /* 0x000000000004a947 */ /* 0x000fea0003800000 */
[----:B------:R-:W-:Y:S01]  /*1a80*/  BPT.TRAP 0x1 ;  /* 0x000000040000795c */ /* 0x000fe20000300000 */
.L_x_22:
[----:B------:R-:W-:Y:S01]  /*1a90*/  ULEA UR6, UR5, UR9, 0x3 ;  /* 0x0000000905067291 */ /* 0x000fe2000f8e183f */
[----:B0-----:R-:W-:-:S05]  /*1aa0*/  IMAD.U32 R14, RZ, RZ, UR4 ;  /* 0x00000004ff0e7e24 */ /* 0x001fca000f8e00ff */
[----:B------:R-:W-:-:S04]  /*1ab0*/  SHF.L.U32 R14, R14, 0x1f, RZ ;  /* 0x0000001f0e0e7819 */ /* 0x000fc800000006ff */
[----:B------:R0:W1:Y:S01]  /*1ac0*/  SYNCS.PHASECHK.TRANS64.TRYWAIT P1, [UR6], R14 ;  /* 0x0000000eff0075a7 */ /* 0x0000620008020146 */
[----:B------:R-:W-:Y:S05]  /*1ad0*/  @!P2 BRA `(.L_x_23) ;  /* 0x000000000004a947 */ /* 0x000fea0003800000 */
[----:B------:R-:W-:Y:S01]  /*1ae0*/  BPT.TRAP 0x1 ;  /* 0x000000040000795c */ /* 0x000fe20000300000 */
.L_x_23:
[----:B-1----:R-:W-:Y:S05]  /*1af0*/  @P1 BRA `(.L_x_24) ;  /* 0x0000000000081947 */ /* 0x002fea0003800000 */
[----:B------:R-:W1:Y:S02]  /*1b00*/  SYNCS.PHASECHK.TRANS64.TRYWAIT P1, [UR6], R14 ;  /* 0x0000000eff0075a7 */ /* 0x000e640008020146 */
[----:B-1----:R-:W-:Y:S05]  /*1b10*/  @!P1 BRA `(.L_x_25) ;  /* 0x0000005400349947 */ /* 0x002fea0003800000 */
.L_x_24:
[----:B------:R-:W-:Y:S01]  /*1b20*/  ULEA UR6, UR5, UR14, 0x9 ;  /* 0x0000000e05067291 */ /* 0x000fe2000f8e483f */
[----:B------:R-:W-:Y:S01]  /*1b30*/  WARPGROUP.ARRIVE ;  /* 0x00000000000079c5 */ /* 0x000fe20000000000 */
[----:B------:R-:W-:Y:S01]  /*1b40*/  ULEA UR7, UR5, UR15, 0x9 ;  /* 0x0000000f05077291 */ /* 0x000fe2000f8e483f */
[----:B------:R-:W-:Y:S01]  /*1b50*/  CS2R R56, SRZ ;  /* 0x0000000000387805 */ /* 0x000fe2000001ff00 */
[----:B------:R-:W-:Y:S01]  /*1b60*/  UMOV UR17, 0x40000040 ;  /* 0x4000004000117882 */ /* 0x000fe20000000000 */
[----:B------:R-:W-:Y:S01]  /*1b70*/  UMOV UR19, 0x40000040 ;  /* 0x4000004000137882 */ /* 0x000fe20000000000 */
[----:B------:R-:W-:Y:S01]  /*1b80*/  IMAD.MOV.U32 R21, RZ, RZ, RZ ;  /* 0x000000ffff157224 */ /* 0x000fe200078e00ff */
[----:B------:R-:W-:Y:S01]  /*1b90*/  UMOV UR16, UR6 ;  /* 0x0000000600107c82 */ /* 0x000fe20008000000 */
[----:B------:R-:W-:Y:S01]  /*1ba0*/  CS2R R58, SRZ ;  /* 0x00000000003a7805 */ /* 0x000fe2000001ff00 */
[----:B------:R-:W-:Y:S01]  /*1bb0*/  UMOV UR18, UR7 ;  /* 0x0000000700127c82 */ /* 0x000fe20008000000 */
[----:B------:R-:W-:Y:S01]  /*1bc0*/  CS2R R60, SRZ ;  /* 0x00000000003c7805 */ /* 0x000fe2000001ff00 */
[----:B------:R-:W-:Y:S01]  /*1bd0*/  QGMMA.64x64x32.F32.E5M2.E5M2 R24, gdesc[UR16], RZ, !UPT ;  /* 0x00e00000101879f3 */ /* 0x000fe2000c7038ff */
[----:B------:R-:W-:Y:S01]  /*1be0*/  UIADD3 UR16, UR6, 0x2, URZ ;  /* 0x0000000206107890 */ /* 0x000fe2000fffe03f */
[----:B------:R-:W-:Y:S01]  /*1bf0*/  CS2R R62, SRZ ;  /* 0x00000000003e7805 */ /* 0x000fe2000001ff00 */
[----:B------:R-:W-:Y:S01]  /*1c00*/  UIADD3 UR18, UR7, 0x2, URZ ;  /* 0x0000000207127890 */ /* 0x000fe2000fffe03f */
[----:B------:R-:W-:Y:S01]  /*1c10*/  CS2R R64, SRZ ;  /* 0x0000000000407805 */ /* 0x000fe2000001ff00 */
[----:B------:R-:W-:Y:S01]  /*1c20*/  UMOV UR17, 0x40000040 ;  /* 0x4000004000117882 */ /* 0x000fe20000000000 */
[----:B------:R-:W-:Y:S01]  /*1c30*/  UMOV UR19, 0x40000040 ;  /* 0x4000004000137882 */ /* 0x000fe20000000000 */
        /* <DEDUP_REMOVED lines=9> */
[----:B------:R-:W-:Y:S01]  /*1cd0*/  CS2R R84, SRZ ;  /* 0x0000000000547805 */ /* 0x000fe2000001ff00 */
[----:B------:R-:W-:Y:S01]  /*1ce0*/  IMAD.MOV.U32 R86, RZ, RZ, RZ ;  /* 0x000000ffff567224 */ /* 0x000fe200078e00ff */
[----:B------:R-:W-:Y:S01]  /*1cf0*/  QGMMA.64x64x32.F32.E5M2.E5M2 R24, gdesc[UR16], R24 ;  /* 0x00e00000101879f3 */ /* 0x000fe20008703818 */
[----:B------:R-:W-:Y:S02]  /*1d00*/  UIADD3 UR16, UR6, 0x4, URZ ;  /* 0x0000000406107890 */ /* 0x000fe4000fffe03f */
[----:B------:R-:W-:Y:S01]  /*1d10*/  UIADD3 UR18, UR7, 0x4, URZ ;  /* 0x0000000407127890 */ /* 0x000fe2000fffe03f */
[----:B------:R-:W-:Y:S01]  /*1d20*/  UMOV UR17, 0x40000040 ;  /* 0x4000004000117882 */ /* 0x000fe20000000000 */
[----:B------:R-:W-:-:S07]  /*1d30*/  UMOV UR19, 0x40000040 ;  /* 0x4000004000137882 */ /* 0x000fce0000000000 */
[----:B------:R-:W-:Y:S01]  /*1d40*/  QGMMA.64x64x32.F32.E5M2.E5M2 R24, gdesc[UR16], R24 ;  /* 0x00e00000101879f3 */ /* 0x000fe20008703818 */
[----:B------:R-:W-:Y:S02]  /*1d50*/  UIADD3 UR18, UR7, 0x6, URZ ;  /* 0x0000000607127890 */ /* 0x000fe4000fffe03f */
[----:B------:R-:W-:Y:S01]  /*1d60*/  UIADD3 UR16, UR6, 0x6, URZ ;  /* 0x0000000606107890 */ /* 0x000fe2000fffe03f */
[----:B------:R-:W-:Y:S01]  /*1d70*/  ULDC UR7, c[0x0][0x50c] ;  /* 0x0001430000077ab9 */ /* 0x000fe20000000800 */
[----:B------:R-:W-:Y:S01]  /*1d80*/  UMOV UR17, 0x40000040 ;  /* 0x4000004000117882 */ /* 0x000fe20000000000 */
[----:B------:R-:W-:Y:S01]  /*1d90*/  UISETP.NE.AND UP0, UPT, UR7, 0x4, UPT ;  /* 0x000000040700788c */ /* 0x000fe2000bf05270 */
[----:B------:R-:W-:Y:S01]  /*1da0*/  UMOV UR19, 0x40000040 ;  /* 0x4000004000137882 */ /* 0x000fe20000000000 */
[----:B------:R-:W-:Y:S02]  /*1db0*/  UMOV UR6, 0x4 ;  /* 0x0000000400067882 */ /* 0x000fe40000000000 */
[----:B------:R-:W-:-:S06]  /*1dc0*/  USEL UR7, URZ, 0x1, UP0 ;  /* 0x000000013f077887 */ /* 0x000fcc0008000000 */
[----:B------:R-:W-:Y:S01]  /*1dd0*/  ISETP.NE.AND P1, PT, RZ, UR7, PT ;  /* 0x00000007ff007c0c */ /* 0x000fe2000bf25270 */
[----:B------:R-:W-:-:S12]  /*1de0*/  QGMMA.64x64x32.F32.E5M2.E5M2 R24, gdesc[UR16], R24, gsb0 ;  /* 0x00e00000101879f3 */ /* 0x000fd80008003818 */
[----:B------:R-:W-:Y:S05]  /*1df0*/  @!P1 BRA `(.L_x_26) ;  /* 0x0000000000889947 */ /* 0x000fea0003800000 */
[----:B------:R-:W-:Y:S02]  /*1e00*/  WARPGROUP.DEPBAR.LE gsb0, 0x0 ;  /* 0x00008000000079c5 */ /* 0x000fe40000010000 */
[----:B------:R-:W-:-:S01]  /*1e10*/  FADD R85, RZ, R24 ;  /* 0x00000018ff557221 */ /* 0x000fc20000000000 */
[----:B------:R-:W-:Y:S01]  /*1e20*/  FADD R86, RZ, R25 ;  /* 0x00000019ff567221 */ /* 0x000fe20000000000 */
        /* <DEDUP_REMOVED lines=30> */
[----:B------:R-:W-:-:S06]  /*2010*/  UMOV UR6, URZ ;  /* 0x0000003f00067c82 */ /* 0x000fcc0008000000 */
.L_x_26:
[----:B------:R-:W-:-:S04]  /*2020*/  UIADD3 UR25, UR5, 0x1, URZ ;  /* 0x0000000105197890 */ /* 0x000fc8000fffe03f */
[----:B------:R-:W-:-:S04]  /*2030*/  UISETP.NE.AND UP0, UPT, UR25, 0xe, UPT ;  /* 0x0000000e1900788c */ /* 0x000fc8000bf05270 */
[----:B------:R-:W-:Y:S02]  /*2040*/  USEL UR8, URZ, 0x1, UP0 ;  /* 0x000000013f087887 */ /* 0x000fe40008000000 */
[----:B------:R-:W-:Y:S02]  /*2050*/  USEL UR25, UR25, URZ, UP0 ;  /* 0x0000003f19197287 */ /* 0x000fe40008000000 */
[----:B------:R-:W-:-:S06]  /*2060*/  ULOP3.LUT UR8, UR4, UR8, URZ, 0x3c, !UPT ;  /* 0x0000000804087292 */ /* 0x000fcc000f8e3c3f */
[----:B------:R-:W-:Y:S01]  /*2070*/  IMAD.U32 R22, RZ, RZ, UR8 ;  /* 0x00000008ff167e24 */ /* 0x000fe2000f8e00ff */
[----:B------:R-:W-:-:S06]  /*2080*/  UMOV UR8, 0x1 ;  /* 0x0000000100087882 */ /* 0x000fcc0000000000 */
.L_x_21:
[----:B------:R-:W-:-:S06]  /*2090*/  UISETP.GE.AND UP0, UPT, UR10, 0x1, UPT ;  /* 0x000000010a00788c */ /* 0x000fcc000bf06270 */
[----:B------:R-:W-:-:S13]  /*20a0*/  PLOP3.LUT P1, PT, PT, PT, UP0, 0x80, 0x0 ;  /* 0x000000000000781c */ /* 0x000fda0003f2f008 */
[----:B------:R-:W-:Y:S05]  /*20b0*/  @!P1 BRA `(.L_x_27) ;  /* 0x0000000400949947 */ /* 0x000fea0003800000 */
[----:B01----:R-:W-:Y:S01]  /*20c0*/  IMAD.U32 R14, RZ, RZ, UR10 ;  /* 0x0000000aff0e7e24 */ /* 0x003fe2000f8e00ff */
[----:B------:R-:W-:Y:S01]  /*20d0*/  ULDC UR26, c[0x0][0x50c] ;  /* 0x00014300001a7ab9 */ /* 0x000fe20000000800 */
[----:B------:R-:W-:-:S07]  /*20e0*/  IMAD.U32 R15, RZ, RZ, UR5 ;  /* 0x00000005ff0f7e24 */ /* 0x000fce000f8e00ff */
.L_x_35:
[----:B------:R-:W-:-:S13]  /*20f0*/  ISETP.NE.AND P2, PT, R87, 0x3, PT ;  /* 0x000000035700780c */ /* 0x000fda0003f45270 */
[----:B0-----:R-:W-:Y:S05]  /*2100*/  @!P2 BRA `(.L_x_28) ;  /* 0x000000000004a947 */ /* 0x001fea0003800000 */
[----:B------:R-:W-:Y:S01]  /*2110*/  BPT.TRAP 0x1 ;  /* 0x000000040000795c */ /* 0x000fe20000300000 */
.L_x_28:
[----:B------:R-:W-:Y:S01]  /*2120*/  ULEA UR16, UR25, UR9, 0x3 ;  /* 0x0000000919107291 */ /* 0x000fe2000f8e183f */
[----:B------:R-:W-:-:S08]  /*2130*/  SHF.L.U32 R18, R22, 0x1f, RZ ;  /* 0x0000001f16127819 */ /* 0x000fd000000006ff */
[----:B------:R0:W1:Y:S01]  /*2140*/  SYNCS.PHASECHK.TRANS64.TRYWAIT P1, [UR16], R18 ;  /* 0x00000012ff0075a7 */ /* 0x0000620008020150 */
[----:B------:R-:W-:Y:S05]  /*2150*/  @!P2 BRA `(.L_x_29) ;  /* 0x000000000004a947 */ /* 0x000fea0003800000 */
[----:B------:R-:W-:Y:S01]  /*2160*/  BPT.TRAP 0x1 ;  /* 0x000000040000795c */ /* 0x000fe20000300000 */
.L_x_29:
[----:B-1----:R-:W-:Y:S05]  /*2170*/  @P1 BRA `(.L_x_30) ;  /* 0x0000000000081947 */ /* 0x002fea0003800000 */
[----:B------:R-:W1:Y:S02]  /*2180*/  SYNCS.PHASECHK.TRANS64.TRYWAIT P1, [UR16], R18 ;  /* 0x00000012ff0075a7 */ /* 0x000e640008020150 */
[----:B-1----:R-:W-:Y:S05]  /*2190*/  @!P1 BRA `(.L_x_31) ;  /* 0x0000004c00ac9947 */ /* 0x002fea0003800000 */
.L_x_30:
[----:B------:R-:W-:Y:S01]  /*21a0*/  UISETP.NE.AND UP0, UPT, UR7, URZ, UPT ;  /* 0x0000003f0700728c */ /* 0x000fe2000bf05270 */
[----:B------:R-:W-:Y:S01]  /*21b0*/  WARPGROUP.ARRIVE ;  /* 0x00000000000079c5 */ /* 0x000fe20000000000 */
[----:B------:R-:W-:Y:S02]  /*21c0*/  ULEA UR7, UR25, UR14, 0x9 ;  /* 0x0000000e19077291 */ /* 0x000fe4000f8e483f */
[----:B------:R-:W-:Y:S01]  /*21d0*/  USEL UR8, UR8, URZ, !UP0 ;  /* 0x0000003f08087287 */ /* 0x000fe2000c000000 */
[----:B------:R-:W-:Y:S01]  /*21e0*/  UMOV UR17, 0x40000040 ;  /* 0x4000004000117882 */ /* 0x000fe20000000000 */
[----:B------:R-:W-:Y:S02]  /*21f0*/  UMOV UR19, 0x40000040 ;  /* 0x4000004000137882 */ /* 0x000fe40000000000 */
[----:B------:R-:W-:Y:S02]  /*2200*/  UISETP.NE.U32.AND UP0, UPT, UR8, URZ, UPT ;  /* 0x0000003f0800728c */ /* 0x000fe4000bf05070 */
[----:B------:R-:W-:Y:S01]  /*2210*/  ULEA UR8, UR25, UR15, 0x9 ;  /* 0x0000000f19087291 */ /* 0x000fe2000f8e483f */
[----:B------:R-:W-:Y:S01]  /*2220*/  UMOV UR16, UR7 ;  /* 0x0000000700107c82 */ /* 0x000fe20008000000 */
[----:B------:R-:W-:-:S05]  /*2230*/  UIADD3 UR6, UR6, 0x4, URZ ;  /* 0x0000000406067890 */ /* 0x000fca000fffe03f */
[----:B------:R-:W-:Y:S02]  /*2240*/  UMOV UR18, UR8 ;  /* 0x0000000800127c82 */ /* 0x000fe40008000000 */
[----:B------:R-:W-:Y:S01]  /*2250*/  QGMMA.64x64x32.F32.E5M2.E5M2 R24, gdesc[UR16], R24, UP0 ;  /* 0x00e00000101879f3 */ /* 0x000fe2000bf03818 */
[----:B------:R-:W-:Y:S02]  /*2260*/  UIADD3 UR16, UR7, 0x2, URZ ;  /* 0x0000000207107890 */ /* 0x000fe4000fffe03f */
[----:B------:R-:W-:Y:S01]  /*2270*/  UIADD3 UR18, UR8, 0x2, URZ ;  /* 0x0000000208127890 */ /* 0x000fe2000fffe03f */
[----:B------:R-:W-:Y:S01]  /*2280*/  UMOV UR17, 0x40000040 ;  /* 0x4000004000117882 */ /* 0x000fe20000000000 */
[----:B------:R-:W-:Y:S01]  /*2290*/  UMOV UR19, 0x40000040 ;  /* 0x4000004000137882 */ /* 0x000fe20000000000 */
[----:B------:R-:W-:-:S06]  /*22a0*/  UISETP.NE.AND UP0, UPT, UR6, UR26, UPT ;  /* 0x0000001a0600728c */ /* 0x000fcc000bf05270 */
        /* <DEDUP_REMOVED lines=8> */
[----:B------:R-:W-:Y:S01]  /*2330*/  UMOV UR17, 0x40000040 ;  /* 0x4000004000117882 */ /* 0x000fe20000000000 */
[----:B------:R-:W-:Y:S01]  /*2340*/  UMOV UR19, 0x40000040 ;  /* 0x4000004000137882 */ /* 0x000fe20000000000 */
[----:B------:R-:W-:-:S06]  /*2350*/  USEL UR7, URZ, 0x1, UP0 ;  /* 0x000000013f077887 */ /* 0x000fcc0008000000 */
[----:B------:R-:W-:Y:S01]  /*2360*/  ISETP.NE.AND P1, PT, RZ, UR7, PT ;  /* 0x00000007ff007c0c */ /* 0x000fe2000bf25270 */
[----:B------:R-:W-:Y:S03]  /*2370*/  QGMMA.64x64x32.F32.E5M2.E5M2 R24, gdesc[UR16], R24, gsb0 ;  /* 0x00e00000101879f3 */ /* 0x000fe60008003818 */
[----:B------:R-:W-:-:S09]  /*2380*/  WARPGROUP.DEPBAR.LE gsb0, 0x1 ;  /* 0x00008000000079c5 */ /* 0x000fd20000010100 */
[----:B------:R-:W-:Y:S05]  /*2390*/  @!P1 BRA `(.L_x_32) ;  /* 0x0000000000889947 */ /* 0x000fea0003800000 */
[----:B------:R-:W-:Y:S02]  /*23a0*/  WARPGROUP.DEPBAR.LE gsb0, 0x0 ;  /* 0x00008000000079c5 */ /* 0x000fe40000010000 */
[----:B------:R-:W-:-:S01]  /*23b0*/  FADD R85, R24, R85 ;  /* 0x0000005518557221 */ /* 0x000fc20000000000 */
[----:B------:R-:W-:Y:S01]  /*23c0*/  FADD R86, R25, R86 ;  /* 0x0000005619567221 */ /* 0x000fe20000000000 */
        /* <DEDUP_REMOVED lines=30> */
[----:B------:R-:W-:-:S06]  /*25b0*/  UMOV UR6, URZ ;  /* 0x0000003f00067c82 */ /* 0x000fcc0008000000 */
.L_x_32:
[----:B------:R-:W-:Y:S05]  /*25c0*/  @!P2 BRA `(.L_x_33) ;  /* 0x000000000004a947 */ /* 0x000fea0003800000 */
[----:B------:R-:W-:Y:S01]  /*25d0*/  BPT.TRAP 0x1 ;  /* 0x000000040000795c */ /* 0x000fe20000300000 */
.L_x_33:
[----:B01----:R-:W-:Y:S02]  /*25e0*/  @P0 LEA R18, R15, UR9, 0x3 ;  /* 0x000000090f120c11 */ /* 0x003fe4000f8e18ff */
[----:B------:R-:W-:-:S03]  /*25f0*/  ISETP.GT.U32.AND P1, PT, R7, 0x1, PT ;  /* 0x000000010700780c */ /* 0x000fc60003f24070 */
[----:B------:R-:W-:-:S05]  /*2600*/  @P0 VIADD R19, R18, 0x70 ;  /* 0x0000007012130836 */ /* 0x000fca0000000000 */
[----:B------:R-:W-:-:S04]  /*2610*/  @P0 PRMT R19, R12, 0x654, R19 ;  /* 0x000006540c130816 */ /* 0x000fc80000000013 */
[----:B------:R0:W-:Y:S01]  /*2620*/  @P0 SYNCS.ARRIVE.TRANS64.RED.A1T0 RZ, [R19+URZ], RZ ;  /* 0x000000ff13ff09a7 */ /* 0x0001e2000810043f */
[----:B------:R-:W-:Y:S05]  /*2630*/  @P1 BRA `(.L_x_34) ;  /* 0x0000000000041947 */ /* 0x000fea0003800000 */
[----:B------:R-:W-:Y:S01]  /*2640*/  BPT.TRAP 0x1 ;  /* 0x000000040000795c */ /* 0x000fe20000300000 */
.L_x_34:
[----:B------:R-:W-:Y:S01]  /*2650*/  UIADD3 UR25, UR25, 0x1, URZ ;  /* 0x0000000119197890 */ /* 0x000fe2000fffe03f */
[C---:B------:R-:W-:Y:S01]  /*2660*/  ISETP.GT.AND P2, PT, R14.reuse, 0x1, PT ;  /* 0x000000010e00780c */ /* 0x040fe20003f44270 */
[----:B------:R-:W-:Y:S02]  /*2670*/  VIADD R15, R15, 0x1 ;  /* 0x000000010f0f7836 */ /* 0x000fe40000000000 */
[----:B------:R-:W-:Y:S01]  /*2680*/  UISETP.NE.AND UP0, UPT, UR25, 0xe, UPT ;  /* 0x0000000e1900788c */ /* 0x000fe2000bf05270 */
[----:B------:R-:W-:Y:S02]  /*2690*/  VIADD R14, R14, 0xffffffff ;  /* 0xffffffff0e0e7836 */ /* 0x000fe40000000000 */
[C---:B------:R-:W-:Y:S01]  /*26a0*/  ISETP.NE.AND P1, PT, R15.reuse, 0xe, PT ;  /* 0x0000000e0f00780c */ /* 0x040fe20003f25270 */
[----:B------:R-:W-:Y:S02]  /*26b0*/  USEL UR8, URZ, 0x1, UP0 ;  /* 0x000000013f087887 */ /* 0x000fe40008000000 */
[----:B------:R-:W-:Y:S01]  /*26c0*/  USEL UR25, UR25, URZ, UP0 ;  /* 0x0000003f19197287 */ /* 0x000fe20008000000 */
[----:B------:R-:W-:-:S03]  /*26d0*/  SEL R15, R15, RZ, P1 ;  /* 0x000000ff0f0f7207 */ /* 0x000fc60000800000 */
[----:B------:R-:W-:Y:S01]  /*26e0*/  LOP3.LUT R22, R22, UR8, RZ, 0x3c, !PT ;  /* 0x0000000816167c12 */ /* 0x000fe2000f8e3cff */
[----:B------:R-:W-:Y:S01]  /*26f0*/  UMOV UR8, 0x1 ;  /* 0x0000000100087882 */ /* 0x000fe20000000000 */
[----:B------:R-:W-:Y:S06]  /*2700*/  @P2 BRA `(.L_x_35) ;  /* 0xfffffff800782947 */ /* 0x000fec000383ffff */
.L_x_27:
[----:B------:R-:W-:Y:S01]  /*2710*/  UISETP.NE.AND UP0, UPT, UR6, URZ, UPT ;  /* 0x0000003f0600728c */ /* 0x000fe2000bf05270 */
[----:B01----:R-:W0:Y:S01]  /*2720*/  LDC R14, c[0x0][0x28c] ;  /* 0x0000a300ff0e7b82 */ /* 0x003e220000000800 */
[----:B------:R-:W-:Y:S02]  /*2730*/  IMAD.U32 R15, RZ, RZ, UR24 ;  /* 0x00000018ff0f7e24 */ /* 0x000fe4000f8e00ff */
[----:B------:R-:W-:-:S06]  /*2740*/  USEL UR6, URZ, 0x1, !UP0 ;  /* 0x000000013f067887 */ /* 0x000fcc000c000000 */
[----:B------:R-:W-:-:S13]  /*2750*/  ISETP.NE.AND P1, PT, RZ, UR6, PT ;  /* 0x00000006ff007c0c */ /* 0x000fda000bf25270 */
[----:B------:R-:W-:Y:S05]  /*2760*/  @!P1 BRA `(.L_x_36) ;  /* 0x0000000000849947 */ /* 0x000fea0003800000 */
[----:B------:R-:W-:Y:S02]  /*2770*/  WARPGROUP.DEPBAR.LE gsb0, 0x0 ;  /* 0x00008000000079c5 */ /* 0x000fe40000010000 */
[----:B------:R-:W-:Y:S01]  /*2780*/  FADD R85, R24, R85 ;  /* 0x0000005518557221 */ /* 0x000fe20000000000 */
        /* <DEDUP_REMOVED lines=30> */
[----:B------:R-:W-:-:S07]  /*2970*/  FADD R56, R56, R55 ;  /* 0x0000003738387221 */ /* 0x000fce0000000000 */
.L_x_36:
[----:B0-----:R-:W-:Y:S01]  /*2980*/  ISETP.GE.AND P1, PT, R14, 0x1, PT ;  /* 0x000000010e00780c */ /* 0x001fe20003f26270 */
[----:B------:R0:W-:Y:S01]  /*2990*/  SYNCS.ARRIVE.TRANS64.A1T0 RZ, [R15+UR23], RZ ;  /* 0x000000ff0fff79a7 */ /* 0x0001e20008100017 */
[----:B------:R-:W-:-:S11]  /*29a0*/  WARPGROUP.DEPBAR.LE gsb0, 0x0 ;  /* 0x00008000000079c5 */ /* 0x000fd60000010000 */
[----:B------:R-:W-:Y:S05]  /*29b0*/  @!P1 BRA `(.L_x_37) ;  /* 0x00000000004c9947 */ /* 0x000fea0003800000 */
[----:B------:R-:W-:-:S13]  /*29c0*/  ISETP.NE.AND P1, PT, R87, 0x3, PT ;  /* 0x000000035700780c */ /* 0x000fda0003f25270 */
[----:B------:R-:W-:Y:S05]  /*29d0*/  @!P1 BRA `(.L_x_38) ;  /* 0x0000000000049947 */ /* 0x000fea0003800000 */
[----:B------:R-:W-:Y:S01]  /*29e0*/  BPT.TRAP 0x1 ;  /* 0x000000040000795c */ /* 0x000fe20000300000 */
.L_x_38:
[----:B------:R-:W-:Y:S01]  /*29f0*/  BSSY B0, `(.L_x_39) ;  /* 0x000000d000007945 */ /* 0x000fe20003800000 */
[----:B------:R-:W-:-:S03]  /*2a00*/  ISETP.GT.U32.AND P1, PT, R7, 0x1, PT ;  /* 0x000000010700780c */ /* 0x000fc60003f24070 */
[----:B------:R-:W-:Y:S10]  /*2a10*/  @!P0 BRA `(.L_x_40) ;  /* 0x0000000000288947 */ /* 0x000ff40003800000 */
[----:B------:R-:W-:-:S04]  /*2a20*/  UIADD3 UR8, UR10, UR5, URZ ;  /* 0x000000050a087290 */ /* 0x000fc8000fffe03f */
[----:B------:R-:W-:-:S04]  /*2a30*/  USHF.R.U32.HI UR6, URZ, 0x1, UR8 ;  /* 0x000000013f067899 */ /* 0x000fc80008011608 */
[----:B------:R-:W-:-:S04]  /*2a40*/  UIMAD.WIDE.U32 UR6, UR6, -0x6db6db6d, URZ ;  /* 0x92492493060678a5 */ /* 0x000fc8000f8e003f */
[----:B------:R-:W-:-:S04]  /*2a50*/  USHF.R.U32.HI UR6, URZ, 0x2, UR7 ;  /* 0x000000023f067899 */ /* 0x000fc80008011607 */
[----:B------:R-:W-:-:S04]  /*2a60*/  UIMAD UR8, UR6, -0xe, UR8 ;  /* 0xfffffff2060878a4 */ /* 0x000fc8000f8e0208 */
[----:B------:R-:W-:-:S04]  /*2a70*/  ULEA UR8, UR8, UR9, 0x3 ;  /* 0x0000000908087291 */ /* 0x000fc8000f8e183f */
[----:B------:R-:W-:-:S06]  /*2a80*/  UIADD3 UR8, UR8, 0x70, URZ ;  /* 0x0000007008087890 */ /* 0x000fcc000fffe03f */
[----:B0-----:R-:W-:-:S05]  /*2a90*/  IMAD.U32 R15, RZ, RZ, UR8 ;  /* 0x00000008ff0f7e24 */ /* 0x001fca000f8e00ff */
[----:B------:R-:W-:-:S04]  /*2aa0*/  PRMT R14, R12, 0x654, R15 ;  /* 0x000006540c0e7816 */ /* 0x000fc8000000000f */
[----:B------:R1:W-:Y:S03]  /*2ab0*/  SYNCS.ARRIVE.TRANS64.RED.A1T0 RZ, [R14+URZ], RZ ;  /* 0x000000ff0eff79a7 */ /* 0x0003e6000810043f */
.L_x_40:
[----:B------:R-:W-:Y:S05]  /*2ac0*/  BSYNC B0 ;  /* 0x0000000000007941 */ /* 0x000fea0003800000 */
.L_x_39:
[----:B------:R-:W-:Y:S05]  /*2ad0*/  @P1 BRA `(.L_x_37) ;  /* 0x0000000000041947 */ /* 0x000fea0003800000 */
[----:B------:R-:W-:Y:S01]  /*2ae0*/  BPT.TRAP 0x1 ;  /* 0x000000040000795c */ /* 0x000fe20000300000 */
.L_x_37:
[----:B-1----:R-:W-:Y:S01]  /*2af0*/  SHF.L.U32 R14, R88, 0x1f, RZ ;  /* 0x0000001f580e7819 */ /* 0x002fe200000006ff */
[----:B------:R-:W-:Y:S01]  /*2b00*/  UIADD3 UR5, UR22, UR5, URZ ;  /* 0x0000000516057290 */ /* 0x000fe2000fffe03f */
[----:B------:R-:W1:Y:S01]  /*2b10*/  LDC R24, c[0x0][0x288] ;  /* 0x0000a200ff187b82 */ /* 0x000e620000000800 */
[----:B------:R-:W-:Y:S01]  /*2b20*/  UISETP.GE.U32.AND UP1, UPT, UR22, 0xe, UPT ;  /* 0x0000000e1600788c */ /* 0x000fe2000bf26070 */
[----:B------:R-:W-:Y:S01]  /*2b30*/  IMAD.SHL.U32 R22, R17, 0x2, RZ ;  /* 0x0000000211167824 */ /* 0x000fe200078e00ff */
[----:B------:R-:W-:Y:S02]  /*2b40*/  UISETP.GT.U32.AND UP0, UPT, UR5, 0xd, UPT ;  /* 0x0000000d0500788c */ /* 0x000fe4000bf04070 */
[----:B------:R-:W-:Y:S02]  /*2b50*/  USHF.R.U32.HI UR6, URZ, 0x1, UR5 ;  /* 0x000000013f067899 */ /* 0x000fe40008011605 */
[----:B------:R-:W-:Y:S01]  /*2b60*/  UISETP.LT.U32.AND UP0, UPT, UR22, 0xe, UP0 ;  /* 0x0000000e1600788c */ /* 0x000fe20008701070 */
[----:B------:R-:W3:Y:S01]  /*2b70*/  SYNCS.PHASECHK.TRANS64.TRYWAIT P1, [UR11+0x8], R14 ;  /* 0x0000080eff0075a7 */ /* 0x000ee2000802014b */
[----:B------:R-:W-:Y:S01]  /*2b80*/  UIMAD.WIDE.U32 UR6, UR6, -0x6db6db6d, URZ ;  /* 0x92492493060678a5 */ /* 0x000fe2000f8e003f */
[----:B------:R-:W-:Y:S01]  /*2b90*/  SHF.R.S32.HI R23, RZ, 0x1f, R22 ;  /* 0x0000001fff177819 */ /* 0x000fe20000011416 */
[----:B------:R-:W-:-:S02]  /*2ba0*/  USEL UR8, URZ, 0x1, !UP0 ;  /* 0x000000013f087887 */ /* 0x000fc4000c000000 */
[----:B------:R-:W-:Y:S02]  /*2bb0*/  USHF.R.U32.HI UR6, URZ, 0x2, UR7 ;  /* 0x000000023f067899 */ /* 0x000fe40008011607 */
[----:B------:R-:W-:Y:S02]  /*2bc0*/  ULOP3.LUT UR4, UR4, UR8, URZ, 0x3c, !UPT ;  /* 0x0000000804047292 */ /* 0x000fe4000f8e3c3f */
[----:B------:R-:W-:Y:S02]  /*2bd0*/  UIMAD UR5, UR6, -0xe, UR5 ;  /* 0xfffffff2060578a4 */ /* 0x000fe4000f8e0205 */
[----:B------:R-:W-:Y:S01]  /*2be0*/  @UP1 ULOP3.LUT UR4, UR4, 0x1, UR6, 0x78, !UPT ;  /* 0x0000000104041892 */ /* 0x000fe2000f8e7806 */
[----:B-1-3--:R-:W-:Y:S11]  /*2bf0*/  @!P1 BRA `(.L_x_41) ;  /* 0x00000044002c9947 */ /* 0x00aff60003800000 */
.L_x_145:
[----:B------:R-:W-:Y:S01]  /*2c00*/  IMAD.SHL.U32 R25, R6, 0x40, RZ ;  /* 0x0000004006197824 */ /* 0x000fe200078e00ff */
[----:B------:R-:W-:Y:S01]  /*2c10*/  ULDC UR8, c[0x0][0x284] ;  /* 0x0000a10000087ab9 */ /* 0x000fe20000000800 */
[----:B------:R-:W-:Y:S01]  /*2c20*/  IMAD.SHL.U32 R31, R4, 0x40, RZ ;  /* 0x00000040041f7824 */ /* 0x000fe200078e00ff */
[----:B------:R-:W-:Y:S01]  /*2c30*/  SHF.R.S32.HI R32, RZ, 0x1f, R5 ;  /* 0x0000001fff207819 */ /* 0x000fe20000011405 */
[----:B------:R-:W-:Y:S01]  /*2c40*/  ULDC.64 UR6, c[0x0][0x5d0] ;  /* 0x0001740000067ab9 */ /* 0x000fe20000000a00 */
[----:B------:R-:W-:Y:S01]  /*2c50*/  ISETP.GE.AND P1, PT, R25, UR8, PT ;  /* 0x0000000819007c0c */ /* 0x000fe2000bf26270 */
[----:B0-----:R-:W-:Y:S01]  /*2c60*/  IMAD.WIDE.U32 R14, R5, UR6, R22 ;  /* 0x00000006050e7c25 */ /* 0x001fe2000f8e0016 */
[----:B------:R-:W-:Y:S02]  /*2c70*/  SHF.R.S32.HI R30, RZ, 0x1f, R31 ;  /* 0x0000001fff1e7819 */ /* 0x000fe4000001141f */
[C---:B------:R-:W-:Y:S01]  /*2c80*/  ISETP.GE.OR P1, PT, R31.reuse, R24, P1 ;  /* 0x000000181f00720c */ /* 0x040fe20000f26670 */
[----:B------:R-:W-:Y:S01]  /*2c90*/  IMAD R4, R32, UR6, RZ ;  /* 0x0000000620047c24 */ /* 0x000fe2000f8e02ff */
[----:B------:R-:W-:-:S03]  /*2ca0*/  IADD3 R14, P2, R31, R14, RZ ;  /* 0x0000000e1f0e7210 */ /* 0x000fc60007f5e0ff */
[----:B------:R-:W-:-:S05]  /*2cb0*/  IMAD R19, R5, UR7, R4 ;  /* 0x0000000705137c24 */ /* 0x000fca000f8e0204 */
[----:B------:R-:W-:-:S03]  /*2cc0*/  IADD3.X R15, R30, R15, R19, P2, !PT ;  /* 0x0000000f1e0f7210 */ /* 0x000fc600017fe413 */
[----:B------:R-:W-:Y:S05]  /*2cd0*/  @P1 BRA `(.L_x_42) ;  /* 0x0000002400a81947 */ /* 0x000fea0003800000 */
[----:B------:R-:W0:Y:S01]  /*2ce0*/  LDC.64 R28, c[0x0][0x5c8] ;  /* 0x00017200ff1c7b82 */ /* 0x000e220000000a00 */
[----:B------:R-:W-:Y:S01]  /*2cf0*/  IMAD.WIDE R26, R6, 0x40, R10 ;  /* 0x00000040061a7825 */ /* 0x000fe200078e020a */
[----:B------:R-:W-:Y:S01]  /*2d00*/  ULDC.64 UR6, c[0x0][0x5c0] ;  /* 0x0001700000067ab9 */ /* 0x000fe20000000a00 */
[----:B------:R-:W-:Y:S02]  /*2d10*/  BSSY B0, `(.L_x_42) ;  /* 0x0000266000007945 */ /* 0x000fe40003800000 */
[----:B------:R-:W-:Y:S02]  /*2d20*/  IMAD R24, R17, -0x2, R24 ;  /* 0xfffffffe11187824 */ /* 0x000fe400078e0218 */
[----:B------:R-:W-:Y:S02]  /*2d30*/  IMAD.IADD R6, R20, 0x1, -R25 ;  /* 0x0000000114067824 */ /* 0x000fe400078e0a19 */
[----:B------:R-:W-:Y:S02]  /*2d40*/  IMAD.IADD R24, R24, 0x1, -R31 ;  /* 0x0000000118187824 */ /* 0x000fe400078e0a1f */
[----:B0-----:R-:W-:-:S02]  /*2d50*/  IMAD R4, R27, R28, RZ ;  /* 0x0000001c1b047224 */ /* 0x001fc400078e02ff */
[----:B------:R-:W-:-:S04]  /*2d60*/  IMAD.WIDE.U32 R14, R26, R28, R14 ;  /* 0x0000001c1a0e7225 */ /* 0x000fc800078e000e */
[----:B------:R-:W-:Y:S01]  /*2d70*/  IMAD R19, R26, R29, R4 ;  /* 0x0000001d1a137224 */ /* 0x000fe200078e0204 */
[----:B------:R-:W-:Y:S02]  /*2d80*/  LEA R4, P1, R28, R14, 0x3 ;  /* 0x0000000e1c047211 */ /* 0x000fe400078218ff */
[----:B------:R-:W-:Y:S01]  /*2d90*/  IADD3 R18, P2, R14, UR6, RZ ;  /* 0x000000060e127c10 */ /* 0x000fe2000ff5e0ff */
[----:B------:R-:W-:Y:S01]  /*2da0*/  IMAD.IADD R19, R15, 0x1, R19 ;  /* 0x000000010f137824 */ /* 0x000fe200078e0213 */
[----:B------:R-:W-:-:S04]  /*2db0*/  IADD3 R14, P3, R4, UR6, RZ ;  /* 0x00000006040e7c10 */ /* 0x000fc8000ff7e0ff */
[----:B------:R-:W-:Y:S02]  /*2dc0*/  LEA.HI.X R4, R28, R19, R29, 0x3, P1 ;  /* 0x000000131c047211 */ /* 0x000fe400008f1c1d */
[----:B----45:R-:W-:Y:S02]  /*2dd0*/  FSETP.NEU.AND P1, PT, R16, RZ, PT ;  /* 0x000000ff1000720b */ /* 0x030fe40003f2d000 */
[----:B------:R-:W-:Y:S02]  /*2de0*/  IADD3.X R19, R19, UR7, RZ, P2, !PT ;  /* 0x0000000713137c10 */ /* 0x000fe400097fe4ff */
[----:B------:R-:W-:-:S09]  /*2df0*/  IADD3.X R15, R4, UR7, RZ, P3, !PT ;  /* 0x00000007040f7c10 */ /* 0x000fd20009ffe4ff */
[----:B------:R-:W-:Y:S05]  /*2e00*/  @!P1 BRA `(.L_x_43) ;  /* 0x0000001c00189947 */ /* 0x000fea0003800000 */
[----:B------:R-:W-:Y:S01]  /*2e10*/  ULDC.64 UR6, c[0x0][0x5b8] ;  /* 0x00016e0000067ab9 */ /* 0x000fe20000000a00 */
[----:B------:R-:W-:Y:S01]  /*2e20*/  ISETP.GE.AND P2, PT, R24, 0x1, PT ;  /* 0x000000011800780c */ /* 0x000fe20003f46270 */
[----:B------:R-:W-:Y:S01]  /*2e30*/  IMAD.WIDE.U32 R22, R5, UR6, R22 ;  /* 0x0000000605167c25 */ /* 0x000fe2000f8e0016 */
[----:B------:R-:W-:Y:S01]  /*2e40*/  ULDC.64 UR16, c[0x0][0x5a8] ;  /* 0x00016a0000107ab9 */ /* 0x000fe20000000a00 */
[----:B------:R-:W-:Y:S01]  /*2e50*/  BSSY B1, `(.L_x_44) ;  /* 0x000000f000017945 */ /* 0x000fe20003800000 */
[----:B------:R-:W-:Y:S01]  /*2e60*/  ISETP.LT.OR P5, PT, R6, 0x1, !P2 ;  /* 0x000000010600780c */ /* 0x000fe200057a1670 */
[----:B------:R-:W-:Y:S01]  /*2e70*/  IMAD R4, R32, UR6, RZ ;  /* 0x0000000620047c24 */ /* 0x000fe2000f8e02ff */
[----:B------:R-:W-:-:S03]  /*2e80*/  IADD3 R22, P1, R31, R22, RZ ;  /* 0x000000161f167210 */ /* 0x000fc60007f3e0ff */
[----:B------:R-:W-:Y:S01]  /*2e90*/  IMAD R5, R5, UR7, R4 ;  /* 0x0000000705057c24 */ /* 0x000fe2000f8e0204 */
[----:B------:R-:W-:Y:S02]  /*2ea0*/  ULDC.64 UR6, c[0x0][0x5b0] ;  /* 0x00016c0000067ab9 */ /* 0x000fe40000000a00 */
[----:B------:R-:W-:Y:S02]  /*2eb0*/  IMAD R25, R27, UR6, RZ ;  /* 0x000000061b197c24 */ /* 0x000fe4000f8e02ff */
[----:B------:R-:W-:Y:S02]  /*2ec0*/  IADD3.X R23, R30, R23, R5, P1, !PT ;  /* 0x000000171e177210 */ /* 0x000fe40000ffe405 */
[C---:B------:R-:W-:Y:S02]  /*2ed0*/  IMAD R25, R26.reuse, UR7, R25 ;  /* 0x000000071a197c24 */ /* 0x040fe4000f8e0219 */
[----:B------:R-:W-:-:S03]  /*2ee0*/  IMAD.WIDE.U32 R4, R26, UR6, R22 ;  /* 0x000000061a047c25 */ /* 0x000fc6000f8e0016 */
[----:B------:R-:W-:-:S04]  /*2ef0*/  IADD3 R4, P1, R4, UR16, RZ ;  /* 0x0000001004047c10 */ /* 0x000fc8000ff3e0ff */
[--C-:B------:R-:W-:Y:S02]  /*2f00*/  IADD3.X R5, R5, UR17, R25.reuse, P1, !PT ;  /* 0x0000001105057c10 */ /* 0x100fe40008ffe419 */
[----:B------:R-:W-:Y:S01]  /*2f10*/  PRMT R25, RZ, 0x7610, R25 ;  /* 0x00007610ff197816 */ /* 0x000fe20000000019 */
[----:B------:R-:W-:Y:S06]  /*2f20*/  @P5 BRA `(.L_x_45) ;  /* 0x0000000000045947 */ /* 0x000fec0003800000 */
[----:B------:R0:W5:Y:S02]  /*2f30*/  LDG.E.U8 R25, desc[UR20][R4.64] ;  /* 0x0000001404197981 */ /* 0x000164000c1e1100 */
.L_x_45:
[----:B------:R-:W-:Y:S05]  /*2f40*/  BSYNC B1 ;  /* 0x0000000000017941 */ /* 0x000fea0003800000 */
.L_x_44:
[----:B-----5:R-:W-:Y:S01]  /*2f50*/  LOP3.LUT R25, R25, 0xff, RZ, 0xc0, !PT ;  /* 0x000000ff19197812 */ /* 0x020fe200078ec0ff */
[----:B------:R-:W-:Y:S01]  /*2f60*/  BSSY B1, `(.L_x_46) ;  /* 0x000000c000017945 */ /* 0x000fe20003800000 */
[----:B------:R-:W-:Y:S02]  /*2f70*/  ISETP.GE.AND P1, PT, R24, 0x2, PT ;  /* 0x000000021800780c */ /* 0x000fe40003f26270 */
[----:B------:R-:W-:Y:S02]  /*2f80*/  F2FP.F16.E5M2.UNPACK_B R25, R25 ;  /* 0x00000019ff19723e */ /* 0x000fe400020004ff */
[----:B------:R-:W-:-:S03]  /*2f90*/  ISETP.LT.OR P3, PT, R6, 0x1, !P1 ;  /* 0x000000010600780c */ /* 0x000fc60004f61670 */
[----:B------:R-:W-:-:S05]  /*2fa0*/  HADD2.F32 R25, -RZ, R25.H0_H0 ;  /* 0x20000019ff197230 */ /* 0x000fca0000004100 */
[----:B------:R-:W-:Y:S01]  /*2fb0*/  FMUL R28, R25, R16 ;  /* 0x00000010191c7220 */ /* 0x000fe20000400000 */
[----:B------:R-:W-:-:S03]  /*2fc0*/  PRMT R25, RZ, 0x7610, R25 ;  /* 0x00007610ff197816 */ /* 0x000fc60000000019 */
[----:B--2---:R-:W-:-:S05]  /*2fd0*/  FFMA R28, R85, R13, R28 ;  /* 0x0000000d551c7223 */ /* 0x004fca000000001c */
[----:B------:R-:W-:-:S05]  /*2fe0*/  F2FP.SATFINITE.E5M2.F32.PACK_AB_MERGE_C R29, RZ, R28, RZ ;  /* 0x0000001cff1d723e */ /* 0x000fca00048060ff */
[----:B------:R1:W-:Y:S01]  /*2ff0*/  @!P5 STG.E.U8 desc[UR20][R18.64], R29 ;  /* 0x0000001d1200d986 */ /* 0x0003e2000c101114 */
[----:B------:R-:W-:Y:S05]  /*3000*/  @P3 BRA `(.L_x_47) ;  /* 0x0000000000043947 */ /* 0x000fea0003800000 */
[----:B------:R2:W5:Y:S02]  /*3010*/  LDG.E.U8 R25, desc[UR20][R4.64+0x1] ;  /* 0x0000011404197981 */ /* 0x000564000c1e1100 */
.L_x_47:
[----:B------:R-:W-:Y:S05]  /*3020*/  BSYNC B1 ;  /* 0x0000000000017941 */ /* 0x000fea0003800000 */
.L_x_46:
[----:B-----5:R-:W-:Y:S01]  /*3030*/  LOP3.LUT R25, R25, 0xff, RZ, 0xc0, !PT ;  /* 0x000000ff19197812 */ /* 0x020fe200078ec0ff */
[----:B------:R-:W-:Y:S01]  /*3040*/  BSSY B1, `(.L_x_48) ;  /* 0x0000012000017945 */ /* 0x000fe20003800000 */
[----:B-1----:R-:W-:Y:S02]  /*3050*/  IADD3 R29, P5, R26, 0x8, RZ ;  /* 0x000000081a1d7810 */ /* 0x002fe40007fbe0ff */
[----:B------:R-:W-:Y:S02]  /*3060*/  F2FP.F16.E5M2.UNPACK_B R25, R25 ;  /* 0x00000019ff19723e */ /* 0x000fe400020004ff */
[----:B------:R-:W-:Y:S01]  /*3070*/  ISETP.LT.OR P2, PT, R6, 0x9, !P2 ;  /* 0x000000090600780c */ /* 0x000fe20005741670 */
[----:B------:R-:W-:Y:S02]  /*3080*/  IMAD.X R26, RZ, RZ, R27, P5 ;  /* 0x000000ffff1a7224 */ /* 0x000fe400028e061b */
[----:B------:R-:W-:Y:S02]  /*3090*/  HADD2.F32 R25, -RZ, R25.H0_H0 ;  /* 0x20000019ff197230 */ /* 0x000fe40000004100 */
[----:B------:R-:W-:-:S02]  /*30a0*/  IMAD R26, R26, UR6, RZ ;  /* 0x000000061a1a7c24 */ /* 0x000fc4000f8e02ff */
[----:B------:R-:W-:-:S04]  /*30b0*/  IMAD.WIDE.U32 R22, R29, UR6, R22 ;  /* 0x000000061d167c25 */ /* 0x000fc8000f8e0016 */
[----:B------:R-:W-:Y:S01]  /*30c0*/  FMUL R25, R25, R16 ;  /* 0x0000001019197220 */ /* 0x000fe20000400000 */
[----:B------:R-:W-:-:S03]  /*30d0*/  IMAD R29, R29, UR7, R26 ;  /* 0x000000071d1d7c24 */ /* 0x000fc6000f8e021a */
[----:B------:R-:W-:Y:S01]  /*30e0*/  FFMA R25, R86, R13, R25 ;  /* 0x0000000d56197223 */ /* 0x000fe20000000019 */
[----:B------:R-:W-:-:S04]  /*30f0*/  IADD3 R22, P5, R22, UR16, RZ ;  /* 0x0000001016167c10 */ /* 0x000fc8000ffbe0ff */
[----:B------:R-:W-:Y:S02]  /*3100*/  F2FP.SATFINITE.E5M2.F32.PACK_AB_MERGE_C R27, RZ, R25, RZ ;  /* 0x00000019ff1b723e */ /* 0x000fe400048060ff */
[----:B------:R-:W-:Y:S02]  /*3110*/  IADD3.X R23, R23, UR17, R29, P5, !PT ;  /* 0x0000001117177c10 */ /* 0x000fe4000affe41d */
[----:B------:R-:W-:Y:S01]  /*3120*/  PRMT R25, RZ, 0x7610, R25 ;  /* 0x00007610ff197816 */ /* 0x000fe20000000019 */
[----:B------:R1:W-:Y:S01]  /*3130*/  @!P3 STG.E.U8 desc[UR20][R18.64+0x1], R27 ;  /* 0x0000011b1200b986 */ /* 0x0003e2000c101114 */
[----:B------:R-:W-:Y:S05]  /*3140*/  @P2 BRA `(.L_x_49) ;  /* 0x0000000000042947 */ /* 0x000fea0003800000 */
[----:B------:R3:W5:Y:S02]  /*3150*/  LDG.E.U8 R25, desc[UR20][R22.64] ;  /* 0x0000001416197981 */ /* 0x000764000c1e1100 */
.L_x_49:
[----:B------:R-:W-:Y:S05]  /*3160*/  BSYNC B1 ;  /* 0x0000000000017941 */ /* 0x000fea0003800000 */
.L_x_48:
[----:B-----5:R-:W-:Y:S01]  /*3170*/  LOP3.LUT R25, R25, 0xff, RZ, 0xc0, !PT ;  /* 0x000000ff19197812 */ /* 0x020fe200078ec0ff */
[----:B------:R-:W-:Y:S01]  /*3180*/  BSSY B1, `(.L_x_50) ;  /* 0x000000b000017945 */ /* 0x000fe20003800000 */
[----:B------:R-:W-:Y:S02]  /*3190*/  ISETP.LT.OR P1, PT, R6, 0x9, !P1 ;  /* 0x000000090600780c */ /* 0x000fe40004f21670 */
[----:B------:R-:W-:-:S05]  /*31a0*/  F2FP.F16.E5M2.UNPACK_B R25, R25 ;  /* 0x00000019ff19723e */ /* 0x000fca00020004ff */
[----:B------:R-:W-:-:S05]  /*31b0*/  HADD2.F32 R25, -RZ, R25.H0_H0 ;  /* 0x20000019ff197230 */ /* 0x000fca0000004100 */
[----:B------:R-:W-:Y:S01]  /*31c0*/  FMUL R26, R25, R16 ;  /* 0x00000010191a7220 */ /* 0x000fe20000400000 */
[----:B------:R-:W-:-:S03]  /*31d0*/  PRMT R25, RZ, 0x7610, R25 ;  /* 0x00007610ff197816 */ /* 0x000fc60000000019 */
[----:B------:R-:W-:-:S05]  /*31e0*/  FFMA R26, R83, R13, R26 ;  /* 0x0000000d531a7223 */ /* 0x000fca000000001a */
[----:B-1----:R-:W-:-:S05]  /*31f0*/  F2FP.SATFINITE.E5M2.F32.PACK_AB_MERGE_C R27, RZ, R26, RZ ;  /* 0x0000001aff1b723e */ /* 0x002fca00048060ff */
[----:B------:R1:W-:Y:S01]  /*3200*/  @!P2 STG.E.U8 desc[UR20][R14.64], R27 ;  /* 0x0000001b0e00a986 */ /* 0x0003e2000c101114 */
[----:B------:R-:W-:Y:S05]  /*3210*/  @P1 BRA `(.L_x_51) ;  /* 0x0000000000041947 */ /* 0x000fea0003800000 */
[----:B------:R4:W5:Y:S02]  /*3220*/  LDG.E.U8 R25, desc[UR20][R22.64+0x1] ;  /* 0x0000011416197981 */ /* 0x000964000c1e1100 */
.L_x_51:
[----:B------:R-:W-:Y:S05]  /*3230*/  BSYNC B1 ;  /* 0x0000000000017941 */ /* 0x000fea0003800000 */
.L_x_50:
[----:B-----5:R-:W-:Y:S01]  /*3240*/  LOP3.LUT R25, R25, 0xff, RZ, 0xc0, !PT ;  /* 0x000000ff19197812 */ /* 0x020fe200078ec0ff */
[----:B------:R-:W-:Y:S01]  /*3250*/  BSSY B1, `(.L_x_52) ;  /* 0x000000c000017945 */ /* 0x000fe20003800000 */
[----:B------:R-:W-:Y:S02]  /*3260*/  ISETP.GE.AND P2, PT, R24, 0x9, PT ;  /* 0x000000091800780c */ /* 0x000fe40003f46270 */
[----:B------:R-:W-:Y:S02]  /*3270*/  F2FP.F16.E5M2.UNPACK_B R25, R25 ;  /* 0x00000019ff19723e */ /* 0x000fe400020004ff */
[----:B------:R-:W-:-:S03]  /*3280*/  ISETP.LT.OR P3, PT, R6, 0x1, !P2 ;  /* 0x000000010600780c */ /* 0x000fc60005761670 */
[----:B------:R-:W-:-:S05]  /*3290*/  HADD2.F32 R25, -RZ, R25.H0_H0 ;  /* 0x20000019ff197230 */ /* 0x000fca0000004100 */
[----:B------:R-:W-:-:S04]  /*32a0*/  FMUL R25, R25, R16 ;  /* 0x0000001019197220 */ /* 0x000fc80000400000 */
[----:B------:R-:W-:-:S05]  /*32b0*/  FFMA R25, R84, R13, R25 ;  /* 0x0000000d54197223 */ /* 0x000fca0000000019 */
[----:B-1----:R-:W-:Y:S02]  /*32c0*/  F2FP.SATFINITE.E5M2.F32.PACK_AB_MERGE_C R27, RZ, R25, RZ ;  /* 0x00000019ff1b723e */ /* 0x002fe400048060ff */
[----:B------:R-:W-:-:S03]  /*32d0*/  PRMT R25, RZ, 0x7610, R25 ;  /* 0x00007610ff197816 */ /* 0x000fc60000000019 */
[----:B------:R1:W-:Y:S01]  /*32e0*/  @!P1 STG.E.U8 desc[UR20][R14.64+0x1], R27 ;  /* 0x0000011b0e009986 */ /* 0x0003e2000c101114 */
[----:B------:R-:W-:Y:S05]  /*32f0*/  @P3 BRA `(.L_x_53) ;  /* 0x0000000000043947 */ /* 0x000fea0003800000 */
[----:B------:R0:W5:Y:S02]  /*3300*/  LDG.E.U8 R25, desc[UR20][R4.64+0x8] ;  /* 0x0000081404197981 */ /* 0x000164000c1e1100 */
.L_x_53:
[----:B------:R-:W-:Y:S05]  /*3310*/  BSYNC B1 ;  /* 0x0000000000017941 */ /* 0x000fea0003800000 */
.L_x_52:
        /* <DEDUP_REMOVED lines=13> */
.L_x_55:
[----:B------:R-:W-:Y:S05]  /*33f0*/  BSYNC B1 ;  /* 0x0000000000017941 */ /* 0x000fea0003800000 */
.L_x_54:
[----:B-----5:R-:W-:Y:S01]  /*3400*/  LOP3.LUT R25, R25, 0xff, RZ, 0xc0, !PT ;  /* 0x000000ff19197812 */ /* 0x020fe200078ec0ff */
[----:B------:R-:W-:Y:S01]  /*3410*/  BSSY B1, `(.L_x_56) ;  /* 0x000000b000017945 */ /* 0x000fe20003800000 */
[----:B------:R-:W-:Y:S02]  /*3420*/  ISETP.LT.OR P2, PT, R6, 0x9, !P2 ;  /* 0x000000090600780c */ /* 0x000fe40005741670 */
[----:B------:R-:W-:-:S05]  /*3430*/  F2FP.F16.E5M2.UNPACK_B R25, R25 ;  /* 0x00000019ff19723e */ /* 0x000fca00020004ff */
        /* <DEDUP_REMOVED lines=8> */
.L_x_57:
[----:B------:R-:W-:Y:S05]  /*34c0*/  BSYNC B1 ;  /* 0x0000000000017941 */ /* 0x000fea0003800000 */
.L_x_56:
        /* <DEDUP_REMOVED lines=12> */
.L_x_59:
[----:B------:R-:W-:Y:S05]  /*3590*/  BSYNC B1 ;  /* 0x0000000000017941 */ /* 0x000fea0003800000 */
.L_x_58:
        /* <DEDUP_REMOVED lines=13> */
.L_x_61:
[----:B------:R-:W-:Y:S05]  /*3670*/  BSYNC B1 ;  /* 0x0000000000017941 */ /* 0x000fea0003800000 */
.L_x_60:
        /* <DEDUP_REMOVED lines=13> */
.L_x_63:
[----:B------:R-:W-:Y:S05]  /*3750*/  BSYNC B1 ;  /* 0x0000000000017941 */ /* 0x000fea0003800000 */
.L_x_62:
        /* <DEDUP_REMOVED lines=12> */
.L_x_65:
[----:B------:R-:W-:Y:S05]  /*3820*/  BSYNC B1 ;  /* 0x0000000000017941 */ /* 0x000fea0003800000 */
.L_x_64:
        /* <DEDUP_REMOVED lines=12> */
.L_x_67:
[----:B------:R-:W-:Y:S05]  /*38f0*/  BSYNC B1 ;  /* 0x0000000000017941 */ /* 0x000fea0003800000 */
.L_x_66:
        /* <DEDUP_REMOVED lines=13> */
.L_x_69:
[----:B------:R-:W-:Y:S05]  /*39d0*/  BSYNC B1 ;  /* 0x0000000000017941 */ /* 0x000fea0003800000 */
.L_x_68:
        /* <DEDUP_REMOVED lines=13> */
.L_x_71:
[----:B------:R-:W-:Y:S05]  /*3ab0*/  BSYNC B1 ;  /* 0x0000000000017941 */ /* 0x000fea0003800000 */
.L_x_70:
        /* <DEDUP_REMOVED lines=12> */
.L_x_73:
[----:B------:R-:W-:Y:S05]  /*3b80*/  BSYNC B1 ;  /* 0x0000000000017941 */ /* 0x000fea0003800000 */
.L_x_72:
        /* <DEDUP_REMOVED lines=12> */
.L_x_75:
[----:B------:R-:W-:Y:S05]  /*3c50*/  BSYNC B1 ;  /* 0x0000000000017941 */ /* 0x000fea0003800000 */
.L_x_74:
        /* <DEDUP_REMOVED lines=13> */
.L_x_77:
[----:B------:R-:W-:Y:S05]  /*3d30*/  BSYNC B1 ;  /* 0x0000000000017941 */ /* 0x000fea0003800000 */
.L_x_76:
        /* <DEDUP_REMOVED lines=13> */
.L_x_79:
[----:B------:R-:W-:Y:S05]  /*3e10*/  BSYNC B1 ;  /* 0x0000000000017941 */ /* 0x000fea0003800000 */
.L_x_78:
        /* <DEDUP_REMOVED lines=12> */
.L_x_81:
[----:B------:R-:W-:Y:S05]  /*3ee0*/  BSYNC B1 ;  /* 0x0000000000017941 */ /* 0x000fea0003800000 */
.L_x_80:
        /* <DEDUP_REMOVED lines=12> */
.L_x_83:
[----:B------:R-:W-:Y:S05]  /*3fb0*/  BSYNC B1 ;  /* 0x0000000000017941 */ /* 0x000fea0003800000 */
.L_x_82:
        /* <DEDUP_REMOVED lines=13> */
.L_x_85:
[----:B------:R-:W-:Y:S05]  /*4090*/  BSYNC B1 ;  /* 0x0000000000017941 */ /* 0x000fea0003800000 */
.L_x_84:
        /* <DEDUP_REMOVED lines=13> */
.L_x_87:
[----:B------:R-:W-:Y:S05]  /*4170*/  BSYNC B1 ;  /* 0x0000000000017941 */ /* 0x000fea0003800000 */
.L_x_86:
        /* <DEDUP_REMOVED lines=12> */
.L_x_89:
[----:B------:R-:W-:Y:S05]  /*4240*/  BSYNC B1 ;  /* 0x0000000000017941 */ /* 0x000fea0003800000 */
.L_x_88:
        /* <DEDUP_REMOVED lines=12> */
.L_x_91:
[----:B------:R-:W-:Y:S05]  /*4310*/  BSYNC B1 ;  /* 0x0000000000017941 */ /* 0x000fea0003800000 */
.L_x_90:
        /* <DEDUP_REMOVED lines=13> */
.L_x_93:
[----:B------:R-:W-:Y:S05]  /*43f0*/  BSYNC B1 ;  /* 0x0000000000017941 */ /* 0x000fea0003800000 */
.L_x_92:
        /* <DEDUP_REMOVED lines=13> */
.L_x_95:
[----:B------:R-:W-:Y:S05]  /*44d0*/  BSYNC B1 ;  /* 0x0000000000017941 */ /* 0x000fea0003800000 */
.L_x_94:
        /* <DEDUP_REMOVED lines=12> */
.L_x_97:
[----:B------:R-:W-:Y:S05]  /*45a0*/  BSYNC B1 ;  /* 0x0000000000017941 */ /* 0x000fea0003800000 */
.L_x_96:
        /* <DEDUP_REMOVED lines=12> */
.L_x_99:
[----:B------:R-:W-:Y:S05]  /*4670*/  BSYNC B1 ;  /* 0x0000000000017941 */ /* 0x000fea0003800000 */
.L_x_98:
        /* <DEDUP_REMOVED lines=13> */
.L_x_101:
[----:B------:R-:W-:Y:S05]  /*4750*/  BSYNC B1 ;  /* 0x0000000000017941 */ /* 0x000fea0003800000 */
.L_x_100:
[----:B-----5:R-:W-:Y:S01]  /*4760*/  LOP3.LUT R25, R25, 0xff, RZ, 0xc0, !PT ;  /* 0x000000ff19197812 */ /* 0x020fe200078ec0ff */
[----:B------:R-:W-:Y:S01]  /*4770*/  BSSY B1, `(.L_x_102) ;  /* 0x000000c000017945 */ /* 0x000fe20003800000 */
[----:B------:R-:W-:Y:S02]  /*4780*/  ISETP.GE.AND P1, PT, R24, 0x3a, PT ;  /* 0x0000003a1800780c */ /* 0x000fe40003f26270 */
[----:B------:R-:W-:Y:S02]  /*4790*/  F2FP.F16.E5M2.UNPACK_B R25, R25 ;  /* 0x00000019ff19723e */ /* 0x000fe400020004ff */
[----:B------:R-:W-:Y:S02]  /*47a0*/  ISETP.LT.OR P5, PT, R6, 0x1, !P1 ;  /* 0x000000010600780c */ /* 0x000fe40004fa1670 */
[----:B------:R-:W-:Y:S01]  /*47b0*/  PRMT R24, RZ, 0x7610, R24 ;  /* 0x00007610ff187816 */ /* 0x000fe20000000018 */
[----:B------:R-:W-:-:S05]  /*47c0*/  HADD2.F32 R25, -RZ, R25.H0_H0 ;  /* 0x20000019ff197230 */ /* 0x000fca0000004100 */
[----:B------:R-:W-:-:S04]  /*47d0*/  FMUL R26, R25, R16 ;  /* 0x00000010191a7220 */ /* 0x000fc80000400000 */
[----:B------:R-:W-:-:S05]  /*47e0*/  FFMA R26, R57, R13, R26 ;  /* 0x0000000d391a7223 */ /* 0x000fca000000001a */
[----:B------:R-:W-:-:S05]  /*47f0*/  F2FP.SATFINITE.E5M2.F32.PACK_AB_MERGE_C R25, RZ, R26, RZ ;  /* 0x0000001aff19723e */ /* 0x000fca00048060ff */
[----:B------:R0:W-:Y:S01]  /*4800*/  @!P3 STG.E.U8 desc[UR20][R18.64+0x38], R25 ;  /* 0x000038191200b986 */ /* 0x0001e2000c101114 */
[----:B------:R-:W-:Y:S05]  /*4810*/  @P5 BRA `(.L_x_103) ;  /* 0x0000000000045947 */ /* 0x000fea0003800000 */
[----:B------:R0:W5:Y:S02]  /*4820*/  LDG.E.U8 R24, desc[UR20][R4.64+0x39] ;  /* 0x0000391404187981 */ /* 0x000164000c1e1100 */
.L_x_103:
[----:B------:R-:W-:Y:S05]  /*4830*/  BSYNC B1 ;  /* 0x0000000000017941 */ /* 0x000fea0003800000 */
.L_x_102:
[----:B-----5:R-:W-:Y:S01]  /*4840*/  LOP3.LUT R24, R24, 0xff, RZ, 0xc0, !PT ;  /* 0x000000ff18187812 */ /* 0x020fe200078ec0ff */
[----:B------:R-:W-:Y:S01]  /*4850*/  BSSY B1, `(.L_x_104) ;  /* 0x000000b000017945 */ /* 0x000fe20003800000 */
[----:B------:R-:W-:Y:S02]  /*4860*/  ISETP.LT.OR P2, PT, R6, 0x9, !P2 ;  /* 0x000000090600780c */ /* 0x000fe40005741670 */
[----:B------:R-:W-:Y:S02]  /*4870*/  F2FP.F16.E5M2.UNPACK_B R24, R24 ;  /* 0x00000018ff18723e */ /* 0x000fe400020004ff */
[----:B0-2---:R-:W-:-:S03]  /*4880*/  PRMT R4, RZ, 0x7610, R4 ;  /* 0x00007610ff047816 */ /* 0x005fc60000000004 */
[----:B------:R-:W-:-:S05]  /*4890*/  HADD2.F32 R5, -RZ, R24.H0_H0 ;  /* 0x20000018ff057230 */ /* 0x000fca0000004100 */
[----:B------:R-:W-:-:S04]  /*48a0*/  FMUL R5, R5, R16 ;  /* 0x0000001005057220 */ /* 0x000fc80000400000 */
[----:B------:R-:W-:-:S05]  /*48b0*/  FFMA R5, R58, R13, R5 ;  /* 0x0000000d3a057223 */ /* 0x000fca0000000005 */
[----:B------:R-:W-:-:S05]  /*48c0*/  F2FP.SATFINITE.E5M2.F32.PACK_AB_MERGE_C R5, RZ, R5, RZ ;  /* 0x00000005ff05723e */ /* 0x000fca00048060ff */
[----:B------:R0:W-:Y:S01]  /*48d0*/  @!P5 STG.E.U8 desc[UR20][R18.64+0x39], R5 ;  /* 0x000039051200d986 */ /* 0x0001e2000c101114 */
[----:B------:R-:W-:Y:S05]  /*48e0*/  @P2 BRA `(.L_x_105) ;  /* 0x0000000000042947 */ /* 0x000fea0003800000 */
[----:B------:R2:W5:Y:S02]  /*48f0*/  LDG.E.U8 R4, desc[UR20][R22.64+0x38] ;  /* 0x0000381416047981 */ /* 0x000564000c1e1100 */
.L_x_105:
[----:B------:R-:W-:Y:S05]  /*4900*/  BSYNC B1 ;  /* 0x0000000000017941 */ /* 0x000fea0003800000 */
.L_x_104:
[----:B-----5:R-:W-:Y:S01]  /*4910*/  LOP3.LUT R4, R4, 0xff, RZ, 0xc0, !PT ;  /* 0x000000ff04047812 */ /* 0x020fe200078ec0ff */
[----:B------:R-:W-:Y:S01]  /*4920*/  BSSY B1, `(.L_x_106) ;  /* 0x000000b000017945 */ /* 0x000fe20003800000 */
[----:B------:R-:W-:Y:S02]  /*4930*/  ISETP.LT.OR P1, PT, R6, 0x9, !P1 ;  /* 0x000000090600780c */ /* 0x000fe40004f21670 */
[----:B------:R-:W-:-:S05]  /*4940*/  F2FP.F16.E5M2.UNPACK_B R4, R4 ;  /* 0x00000004ff04723e */ /* 0x000fca00020004ff */
[----:B0-----:R-:W-:-:S05]  /*4950*/  HADD2.F32 R5, -RZ, R4.H0_H0 ;  /* 0x20000004ff057230 */ /* 0x001fca0000004100 */
[----:B------:R-:W-:-:S04]  /*4960*/  FMUL R4, R5, R16 ;  /* 0x0000001005047220 */ /* 0x000fc80000400000 */
[----:B------:R-:W-:-:S05]  /*4970*/  FFMA R4, R21, R13, R4 ;  /* 0x0000000d15047223 */ /* 0x000fca0000000004 */
[----:B------:R-:W-:Y:S02]  /*4980*/  F2FP.SATFINITE.E5M2.F32.PACK_AB_MERGE_C R5, RZ, R4, RZ ;  /* 0x00000004ff05723e */ /* 0x000fe400048060ff */
[----:B------:R-:W-:-:S03]  /*4990*/  PRMT R4, RZ, 0x7610, R4 ;  /* 0x00007610ff047816 */ /* 0x000fc60000000004 */
[----:B------:R0:W-:Y:S01]  /*49a0*/  @!P2 STG.E.U8 desc[UR20][R14.64+0x38], R5 ;  /* 0x000038050e00a986 */ /* 0x0001e2000c101114 */
[----:B------:R-:W-:Y:S05]  /*49b0*/  @P1 BRA `(.L_x_107) ;  /* 0x0000000000041947 */ /* 0x000fea0003800000 */
[----:B------:R0:W5:Y:S02]  /*49c0*/  LDG.E.U8 R4, desc[UR20][R22.64+0x39] ;  /* 0x0000391416047981 */ /* 0x000164000c1e1100 */
.L_x_107:
[----:B------:R-:W-:Y:S05]  /*49d0*/  BSYNC B1 ;  /* 0x0000000000017941 */ /* 0x000fea0003800000 */
.L_x_106:
[----:B------:R-:W-:Y:S05]  /*49e0*/  @P1 BRA `(.L_x_108) ;  /* 0x0000000800601947 */ /* 0x000fea0003800000 */
[----:B-----5:R-:W-:-:S04]  /*49f0*/  LOP3.LUT R4, R4, 0xff, RZ, 0xc0, !PT ;  /* 0x000000ff04047812 */ /* 0x020fc800078ec0ff */
[----:B------:R-:W-:-:S05]  /*4a00*/  F2FP.F16.E5M2.UNPACK_B R4, R4 ;  /* 0x00000004ff04723e */ /* 0x000fca00020004ff */
[----:B0-----:R-:W-:-:S05]  /*4a10*/  HADD2.F32 R5, -RZ, R4.H0_H0 ;  /* 0x20000004ff057230 */ /* 0x001fca0000004100 */
[----:B------:R-:W-:-:S04]  /*4a20*/  FMUL R5, R5, R16 ;  /* 0x0000001005057220 */ /* 0x000fc80000400000 */
[----:B------:R-:W-:-:S05]  /*4a30*/  FFMA R5, R56, R13, R5 ;  /* 0x0000000d38057223 */ /* 0x000fca0000000005 */
[----:B------:R-:W-:-:S05]  /*4a40*/  F2FP.SATFINITE.E5M2.F32.PACK_AB_MERGE_C R5, RZ, R5, RZ ;  /* 0x00000005ff05723e */ /* 0x000fca00048060ff */
[----:B------:R0:W-:Y:S01]  /*4a50*/  STG.E.U8 desc[UR20][R14.64+0x39], R5 ;  /* 0x000039050e007986 */ /* 0x0001e2000c101114 */
[----:B------:R-:W-:Y:S05]  /*4a60*/  BRA `(.L_x_108) ;  /* 0x0000000800407947 */ /* 0x000fea0003800000 */
.L_x_43:
[----:B------:R-:W-:Y:S01]  /*4a70*/  ISETP.GE.AND P1, PT, R24, 0x2, PT ;  /* 0x000000021800780c */ /* 0x000fe20003f26270 */
[-C--:B--2---:R-:W-:Y:S01]  /*4a80*/  FMUL R86, R86, R13.reuse ;  /* 0x0000000d56567220 */ /* 0x084fe20000400000 */
[----:B------:R-:W-:Y:S01]  /*4a90*/  ISETP.GE.AND P3, PT, R24, 0x1, PT ;  /* 0x000000011800780c */ /* 0x000fe20003f66270 */
[-C--:B------:R-:W-:Y:S01]  /*4aa0*/  FMUL R85, R85, R13.reuse ;  /* 0x0000000d55557220 */ /* 0x080fe20000400000 */
[C---:B------:R-:W-:Y:S01]  /*4ab0*/  ISETP.LT.OR P5, PT, R6.reuse, 0x1, !P1 ;  /* 0x000000010600780c */ /* 0x040fe20004fa1670 */
[-C--:B------:R-:W-:Y:S01]  /*4ac0*/  FMUL R83, R83, R13.reuse ;  /* 0x0000000d53537220 */ /* 0x080fe20000400000 */
[----:B------:R-:W-:Y:S01]  /*4ad0*/  ISETP.LT.OR P2, PT, R6, 0x1, !P3 ;  /* 0x000000010600780c */ /* 0x000fe20005f41670 */
[-C--:B------:R-:W-:Y:S01]  /*4ae0*/  FMUL R84, R84, R13.reuse ;  /* 0x0000000d54547220 */ /* 0x080fe20000400000 */
[----:B------:R-:W-:Y:S01]  /*4af0*/  ISETP.LT.OR P3, PT, R6, 0x9, !P3 ;  /* 0x000000090600780c */ /* 0x000fe20005f61670 */
[-C--:B------:R-:W-:Y:S01]  /*4b00*/  FMUL R81, R81, R13.reuse ;  /* 0x0000000d51517220 */ /* 0x080fe20000400000 */
[----:B------:R-:W-:Y:S01]  /*4b10*/  F2FP.SATFINITE.E5M2.F32.PACK_AB_MERGE_C R5, RZ, R86, RZ ;  /* 0x00000056ff05723e */ /* 0x000fe200048060ff */
[----:B------:R-:W-:Y:S01]  /*4b20*/  FMUL R82, R82, R13 ;  /* 0x0000000d52527220 */ /* 0x000fe20000400000 */
[----:B------:R-:W-:Y:S01]  /*4b30*/  F2FP.SATFINITE.E5M2.F32.PACK_AB_MERGE_C R85, RZ, R85, RZ ;  /* 0x00000055ff55723e */ /* 0x000fe200048060ff */
[----:B------:R-:W-:Y:S01]  /*4b40*/  FMUL R79, R79, R13 ;  /* 0x0000000d4f4f7220 */ /* 0x000fe20000400000 */
[----:B------:R-:W-:Y:S01]  /*4b50*/  F2FP.SATFINITE.E5M2.F32.PACK_AB_MERGE_C R83, RZ, R83, RZ ;  /* 0x00000053ff53723e */ /* 0x000fe200048060ff */
[-C--:B------:R-:W-:Y:S01]  /*4b60*/  FMUL R80, R80, R13.reuse ;  /* 0x0000000d50507220 */ /* 0x080fe20000400000 */
[----:B------:R-:W-:Y:S01]  /*4b70*/  ISETP.LT.OR P1, PT, R6, 0x9, !P1 ;  /* 0x000000090600780c */ /* 0x000fe20004f21670 */
[----:B------:R0:W-:Y:S01]  /*4b80*/  @!P5 STG.E.U8 desc[UR20][R18.64+0x1], R5 ;  /* 0x000001051200d986 */ /* 0x0001e2000c101114 */
[C---:B------:R-:W-:Y:S01]  /*4b90*/  ISETP.GE.AND P5, PT, R24.reuse, 0x9, PT ;  /* 0x000000091800780c */ /* 0x040fe20003fa6270 */
[----:B------:R-:W-:Y:S01]  /*4ba0*/  FMUL R77, R77, R13 ;  /* 0x0000000d4d4d7220 */ /* 0x000fe20000400000 */
[----:B------:R-:W-:Y:S01]  /*4bb0*/  F2FP.SATFINITE.E5M2.F32.PACK_AB_MERGE_C R81, RZ, R81, RZ ;  /* 0x00000051ff51723e */ /* 0x000fe200048060ff */
[----:B------:R-:W-:Y:S01]  /*4bc0*/  @!P2 STG.E.U8 desc[UR20][R18.64], R85 ;  /* 0x000000551200a986 */ /* 0x000fe2000c101114 */
[----:B------:R-:W-:Y:S01]  /*4bd0*/  ISETP.GE.AND P2, PT, R24, 0xa, PT ;  /* 0x0000000a1800780c */ /* 0x000fe20003f46270 */
[-C--:B------:R-:W-:Y:S01]  /*4be0*/  FMUL R78, R78, R13.reuse ;  /* 0x0000000d4e4e7220 */ /* 0x080fe20000400000 */
[----:B------:R-:W-:Y:S01]  /*4bf0*/  F2FP.SATFINITE.E5M2.F32.PACK_AB_MERGE_C R23, RZ, R82, RZ ;  /* 0x00000052ff17723e */ /* 0x000fe200048060ff */
[----:B------:R-:W-:Y:S01]  /*4c00*/  @!P3 STG.E.U8 desc[UR20][R14.64], R83 ;  /* 0x000000530e00b986 */ /* 0x000fe2000c101114 */
[C---:B------:R-:W-:Y:S01]  /*4c10*/  ISETP.LT.OR P3, PT, R6.reuse, 0x1, !P5 ;  /* 0x000000010600780c */ /* 0x040fe20006f61670 */
[-C--:B------:R-:W-:Y:S01]  /*4c20*/  FMUL R75, R75, R13.reuse ;  /* 0x0000000d4b4b7220 */ /* 0x080fe20000400000 */
[----:B------:R-:W-:Y:S01]  /*4c30*/  ISETP.LT.OR P6, PT, R6, 0x1, !P2 ;  /* 0x000000010600780c */ /* 0x000fe200057c1670 */
[-C--:B------:R-:W-:Y:S01]  /*4c40*/  FMUL R76, R76, R13.reuse ;  /* 0x0000000d4c4c7220 */ /* 0x080fe20000400000 */
[----:B------:R-:W-:Y:S01]  /*4c50*/  ISETP.LT.OR P5, PT, R6, 0x9, !P5 ;  /* 0x000000090600780c */ /* 0x000fe20006fa1670 */
[-C--:B------:R-:W-:Y:S01]  /*4c60*/  FMUL R73, R73, R13.reuse ;  /* 0x0000000d49497220 */ /* 0x080fe20000400000 */
[----:B0-----:R-:W-:Y:S01]  /*4c70*/  F2FP.SATFINITE.E5M2.F32.PACK_AB_MERGE_C R5, RZ, R84, RZ ;  /* 0x00000054ff05723e */ /* 0x001fe200048060ff */
[----:B------:R-:W-:Y:S01]  /*4c80*/  FMUL R74, R74, R13 ;  /* 0x0000000d4a4a7220 */ /* 0x000fe20000400000 */
[----:B------:R-:W-:Y:S01]  /*4c90*/  F2FP.SATFINITE.E5M2.F32.PACK_AB_MERGE_C R79, RZ, R79, RZ ;  /* 0x0000004fff4f723e */ /* 0x000fe200048060ff */
[-C--:B------:R-:W-:Y:S01]  /*4ca0*/  FMUL R71, R71, R13.reuse ;  /* 0x0000000d47477220 */ /* 0x080fe20000400000 */
[----:B------:R-:W-:Y:S01]  /*4cb0*/  ISETP.LT.OR P2, PT, R6, 0x9, !P2 ;  /* 0x000000090600780c */ /* 0x000fe20005741670 */
[----:B------:R0:W-:Y:S01]  /*4cc0*/  @!P1 STG.E.U8 desc[UR20][R14.64+0x1], R5 ;  /* 0x000001050e009986 */ /* 0x0001e2000c101114 */
[----:B------:R-:W-:Y:S01]  /*4cd0*/  ISETP.GE.AND P1, PT, R24, 0x12, PT ;  /* 0x000000121800780c */ /* 0x000fe20003f26270 */
[----:B------:R-:W-:Y:S01]  /*4ce0*/  FMUL R72, R72, R13 ;  /* 0x0000000d48487220 */ /* 0x000fe20000400000 */
[----:B------:R-:W-:Y:S01]  /*4cf0*/  F2FP.SATFINITE.E5M2.F32.PACK_AB_MERGE_C R77, RZ, R77, RZ ;  /* 0x0000004dff4d723e */ /* 0x000fe200048060ff */
[----:B------:R-:W-:Y:S01]  /*4d00*/  @!P3 STG.E.U8 desc[UR20][R18.64+0x8], R81 ;  /* 0x000008511200b986 */ /* 0x000fe2000c101114 */
[----:B------:R-:W-:Y:S01]  /*4d10*/  ISETP.GE.AND P3, PT, R24, 0x11, PT ;  /* 0x000000111800780c */ /* 0x000fe20003f66270 */
[----:B------:R-:W-:Y:S01]  /*4d20*/  FMUL R70, R70, R13 ;  /* 0x0000000d46467220 */ /* 0x000fe20000400000 */
[----:B------:R-:W-:Y:S01]  /*4d30*/  F2FP.SATFINITE.E5M2.F32.PACK_AB_MERGE_C R75, RZ, R75, RZ ;  /* 0x0000004bff4b723e */ /* 0x000fe200048060ff */
[----:B------:R1:W-:Y:S01]  /*4d40*/  @!P6 STG.E.U8 desc[UR20][R18.64+0x9], R23 ;  /* 0x000009171200e986 */ /* 0x0003e2000c101114 */
[C---:B------:R-:W-:Y:S01]  /*4d50*/  ISETP.LT.OR P6, PT, R6.reuse, 0x1, !P1 ;  /* 0x000000010600780c */ /* 0x040fe20004fc1670 */
[-C--:B------:R-:W-:Y:S01]  /*4d60*/  FMUL R69, R69, R13.reuse ;  /* 0x0000000d45457220 */ /* 0x080fe20000400000 */
[C---:B------:R-:W-:Y:S01]  /*4d70*/  ISETP.LT.OR P1, PT, R6.reuse, 0x9, !P1 ;  /* 0x000000090600780c */ /* 0x040fe20004f21670 */
[----:B------:R-:W-:Y:S01]  /*4d80*/  @!P5 STG.E.U8 desc[UR20][R14.64+0x8], R79 ;  /* 0x0000084f0e00d986 */ /* 0x000fe2000c101114 */
[C---:B------:R-:W-:Y:S01]  /*4d90*/  ISETP.LT.OR P5, PT, R6.reuse, 0x1, !P3 ;  /* 0x000000010600780c */ /* 0x040fe20005fa1670 */
[-C--:B------:R-:W-:Y:S01]  /*4da0*/  FMUL R67, R67, R13.reuse ;  /* 0x0000000d43437220 */ /* 0x080fe20000400000 */
[----:B------:R-:W-:Y:S01]  /*4db0*/  ISETP.LT.OR P3, PT, R6, 0x9, !P3 ;  /* 0x000000090600780c */ /* 0x000fe20005f61670 */
[-C--:B------:R-:W-:Y:S01]  /*4dc0*/  FMUL R68, R68, R13.reuse ;  /* 0x0000000d44447220 */ /* 0x080fe20000400000 */
[----:B0-----:R-:W-:Y:S01]  /*4dd0*/  F2FP.SATFINITE.E5M2.F32.PACK_AB_MERGE_C R5, RZ, R80, RZ ;  /* 0x00000050ff05723e */ /* 0x001fe200048060ff */
[----:B------:R-:W-:Y:S01]  /*4de0*/  FMUL R66, R66, R13 ;  /* 0x0000000d42427220 */ /* 0x000fe20000400000 */
[----:B------:R-:W-:Y:S01]  /*4df0*/  F2FP.SATFINITE.E5M2.F32.PACK_AB_MERGE_C R73, RZ, R73, RZ ;  /* 0x00000049ff49723e */ /* 0x000fe200048060ff */
[-C--:B------:R-:W-:Y:S01]  /*4e00*/  FMUL R65, R65, R13.reuse ;  /* 0x0000000d41417220 */ /* 0x080fe20000400000 */
[----:B-1----:R-:W-:Y:S01]  /*4e10*/  F2FP.SATFINITE.E5M2.F32.PACK_AB_MERGE_C R23, RZ, R78, RZ ;  /* 0x0000004eff17723e */ /* 0x002fe200048060ff */
[----:B------:R0:W-:Y:S01]  /*4e20*/  @!P2 STG.E.U8 desc[UR20][R14.64+0x9], R5 ;  /* 0x000009050e00a986 */ /* 0x0001e2000c101114 */
[C---:B------:R-:W-:Y:S01]  /*4e30*/  ISETP.GE.AND P2, PT, R24.reuse, 0x1a, PT ;  /* 0x0000001a1800780c */ /* 0x040fe20003f46270 */
        /* <DEDUP_REMOVED lines=29> */
[----:B------:R-:W-:Y:S01]  /*5010*/  ISETP.LT.OR P6, PT, R6, 0x1, !P3 ;  /* 0x000000010600780c */ /* 0x000fe20005fc1670 */
[----:B------:R-:W-:Y:S01]  /*5020*/  FMUL R56, R56, R13 ;  /* 0x0000000d38387220 */ /* 0x000fe20000400000 */
[C---:B------:R-:W-:Y:S01]  /*5030*/  ISETP.LT.OR P3, PT, R6.reuse, 0x9, !P3 ;  /* 0x000000090600780c */ /* 0x040fe20005f61670 */
[----:B------:R-:W-:Y:S01]  /*5040*/  @!P5 STG.E.U8 desc[UR20][R14.64+0x18], R71 ;  /* 0x000018470e00d986 */ /* 0x000fe2000c101114 */
[----:B------:R-:W-:-:S02]  /*5050*/  ISETP.LT.OR P5, PT, R6, 0x1, !P1 ;  /* 0x000000010600780c */ /* 0x000fc40004fa1670 */
[----:B0-----:R-:W-:Y:S02]  /*5060*/  F2FP.SATFINITE.E5M2.F32.PACK_AB_MERGE_C R5, RZ, R72, RZ ;  /* 0x00000048ff05723e */ /* 0x001fe400048060ff */
[----:B------:R-:W-:Y:S02]  /*5070*/  ISETP.LT.OR P1, PT, R6, 0x9, !P1 ;  /* 0x000000090600780c */ /* 0x000fe40004f21670 */
[----:B------:R-:W-:Y:S01]  /*5080*/  F2FP.SATFINITE.E5M2.F32.PACK_AB_MERGE_C R61, RZ, R61, RZ ;  /* 0x0000003dff3d723e */ /* 0x000fe200048060ff */
[----:B------:R0:W-:Y:S01]  /*5090*/  @!P2 STG.E.U8 desc[UR20][R14.64+0x19], R5 ;  /* 0x000019050e00a986 */ /* 0x0001e2000c101114 */
[----:B-1----:R-:W-:Y:S02]  /*50a0*/  F2FP.SATFINITE.E5M2.F32.PACK_AB_MERGE_C R23, RZ, R70, RZ ;  /* 0x00000046ff17723e */ /* 0x002fe400048060ff */
[----:B------:R-:W-:Y:S01]  /*50b0*/  ISETP.GE.AND P2, PT, R24, 0x2a, PT ;  /* 0x0000002a1800780c */ /* 0x000fe20003f46270 */
[----:B------:R-:W-:Y:S01]  /*50c0*/  @!P6 STG.E.U8 desc[UR20][R18.64+0x20], R69 ;  /* 0x000020451200e986 */ /* 0x000fe2000c101114 */
[----:B------:R-:W-:-:S02]  /*50d0*/  F2FP.SATFINITE.E5M2.F32.PACK_AB_MERGE_C R59, RZ, R59, RZ ;  /* 0x0000003bff3b723e */ /* 0x000fc400048060ff */
[----:B------:R-:W-:Y:S01]  /*50e0*/  F2FP.SATFINITE.E5M2.F32.PACK_AB_MERGE_C R57, RZ, R57, RZ ;  /* 0x00000039ff39723e */ /* 0x000fe200048060ff */
[----:B------:R1:W-:Y:S01]  /*50f0*/  @!P5 STG.E.U8 desc[UR20][R18.64+0x21], R23 ;  /* 0x000021171200d986 */ /* 0x0003e2000c101114 */
[----:B------:R-:W-:Y:S02]  /*5100*/  ISETP.GE.AND P5, PT, R24, 0x29, PT ;  /* 0x000000291800780c */ /* 0x000fe40003fa6270 */
[----:B------:R-:W-:Y:S01]  /*5110*/  F2FP.SATFINITE.E5M2.F32.PACK_AB_MERGE_C R21, RZ, R21, RZ ;  /* 0x00000015ff15723e */ /* 0x000fe200048060ff */
[----:B------:R-:W-:Y:S01]  /*5120*/  @!P3 STG.E.U8 desc[UR20][R14.64+0x20], R67 ;  /* 0x000020430e00b986 */ /* 0x000fe2000c101114 */
[C---:B------:R-:W-:Y:S02]  /*5130*/  ISETP.LT.OR P3, PT, R6.reuse, 0x1, !P2 ;  /* 0x000000010600780c */ /* 0x040fe40005761670 */
[C---:B------:R-:W-:Y:S02]  /*5140*/  ISETP.LT.OR P6, PT, R6.reuse, 0x1, !P5 ;  /* 0x000000010600780c */ /* 0x040fe40006fc1670 */
[----:B------:R-:W-:-:S02]  /*5150*/  ISETP.LT.OR P5, PT, R6, 0x9, !P5 ;  /* 0x000000090600780c */ /* 0x000fc40006fa1670 */
[----:B0-----:R-:W-:Y:S02]  /*5160*/  F2FP.SATFINITE.E5M2.F32.PACK_AB_MERGE_C R5, RZ, R68, RZ ;  /* 0x00000044ff05723e */ /* 0x001fe400048060ff */
[----:B-1----:R-:W-:Y:S02]  /*5170*/  F2FP.SATFINITE.E5M2.F32.PACK_AB_MERGE_C R23, RZ, R66, RZ ;  /* 0x00000042ff17723e */ /* 0x002fe400048060ff */
[----:B------:R-:W-:Y:S01]  /*5180*/  ISETP.LT.OR P2, PT, R6, 0x9, !P2 ;  /* 0x000000090600780c */ /* 0x000fe20005741670 */
[----:B------:R0:W-:Y:S01]  /*5190*/  @!P1 STG.E.U8 desc[UR20][R14.64+0x21], R5 ;  /* 0x000021050e009986 */ /* 0x0001e2000c101114 */
[C---:B------:R-:W-:Y:S02]  /*51a0*/  ISETP.GE.AND P1, PT, R24.reuse, 0x31, PT ;  /* 0x000000311800780c */ /* 0x040fe40003f26270 */
[----:B------:R-:W-:Y:S01]  /*51b0*/  F2FP.SATFINITE.E5M2.F32.PACK_AB_MERGE_C R25, RZ, R56, RZ ;  /* 0x00000038ff19723e */ /* 0x000fe200048060ff */
[----:B------:R1:W-:Y:S01]  /*51c0*/  @!P3 STG.E.U8 desc[UR20][R18.64+0x29], R23 ;  /* 0x000029171200b986 */ /* 0x0003e2000c101114 */
[----:B------:R-:W-:-:S03]  /*51d0*/  ISETP.GE.AND P3, PT, R24, 0x32, PT ;  /* 0x000000321800780c */ /* 0x000fc60003f66270 */
[----:B------:R-:W-:Y:S01]  /*51e0*/  @!P6 STG.E.U8 desc[UR20][R18.64+0x28], R65 ;  /* 0x000028411200e986 */ /* 0x000fe2000c101114 */
[C---:B------:R-:W-:Y:S02]  /*51f0*/  ISETP.LT.OR P6, PT, R6.reuse, 0x1, !P1 ;  /* 0x000000010600780c */ /* 0x040fe40004fc1670 */
[C---:B------:R-:W-:Y:S01]  /*5200*/  ISETP.LT.OR P1, PT, R6.reuse, 0x9, !P1 ;  /* 0x000000090600780c */ /* 0x040fe20004f21670 */
[----:B------:R-:W-:Y:S01]  /*5210*/  @!P5 STG.E.U8 desc[UR20][R14.64+0x28], R63 ;  /* 0x0000283f0e00d986 */ /* 0x000fe2000c101114 */
[C---:B------:R-:W-:Y:S02]  /*5220*/  ISETP.LT.OR P5, PT, R6.reuse, 0x1, !P3 ;  /* 0x000000010600780c */ /* 0x040fe40005fa1670 */
[----:B0-----:R-:W-:Y:S02]  /*5230*/  F2FP.SATFINITE.E5M2.F32.PACK_AB_MERGE_C R5, RZ, R64, RZ ;  /* 0x00000040ff05723e */ /* 0x001fe400048060ff */
[----:B-1----:R-:W-:Y:S02]  /*5240*/  F2FP.SATFINITE.E5M2.F32.PACK_AB_MERGE_C R23, RZ, R62, RZ ;  /* 0x0000003eff17723e */ /* 0x002fe400048060ff */
[----:B------:R-:W-:Y:S01]  /*5250*/  ISETP.LT.OR P3, PT, R6, 0x9, !P3 ;  /* 0x000000090600780c */ /* 0x000fe20005f61670 */
[----:B------:R0:W-:Y:S01]  /*5260*/  @!P2 STG.E.U8 desc[UR20][R14.64+0x29], R5 ;  /* 0x000029050e00a986 */ /* 0x0001e2000c101114 */
[----:B------:R-:W-:-:S03]  /*5270*/  ISETP.GE.AND P2, PT, R24, 0x39, PT ;  /* 0x000000391800780c */ /* 0x000fc60003f46270 */
[----:B------:R-:W-:Y:S01]  /*5280*/  @!P6 STG.E.U8 desc[UR20][R18.64+0x30], R61 ;  /* 0x0000303d1200e986 */ /* 0x000fe2000c101114 */
[----:B------:R-:W-:-:S03]  /*5290*/  ISETP.GE.AND P6, PT, R24, 0x3a, PT ;  /* 0x0000003a1800780c */ /* 0x000fc60003fc6270 */
[----:B------:R1:W-:Y:S01]  /*52a0*/  @!P5 STG.E.U8 desc[UR20][R18.64+0x31], R23 ;  /* 0x000031171200d986 */ /* 0x0003e2000c101114 */
[C---:B------:R-:W-:Y:S02]  /*52b0*/  ISETP.LT.OR P5, PT, R6.reuse, 0x1, !P6 ;  /* 0x000000010600780c */ /* 0x040fe400077a1670 */
[C---:B------:R-:W-:Y:S01]  /*52c0*/  ISETP.LT.OR P6, PT, R6.reuse, 0x9, !P6 ;  /* 0x000000090600780c */ /* 0x040fe200077c1670 */
[----:B------:R2:W-:Y:S01]  /*52d0*/  @!P1 STG.E.U8 desc[UR20][R14.64+0x30], R59 ;  /* 0x0000303b0e009986 */ /* 0x0005e2000c101114 */
[C---:B------:R-:W-:Y:S02]  /*52e0*/  ISETP.LT.OR P1, PT, R6.reuse, 0x1, !P2 ;  /* 0x000000010600780c */ /* 0x040fe40005721670 */
[----:B------:R-:W-:Y:S02]  /*52f0*/  ISETP.LT.OR P2, PT, R6, 0x9, !P2 ;  /* 0x000000090600780c */ /* 0x000fe40005741670 */
[----:B0-----:R-:W-:Y:S02]  /*5300*/  F2FP.SATFINITE.E5M2.F32.PACK_AB_MERGE_C R5, RZ, R60, RZ ;  /* 0x0000003cff05723e */ /* 0x001fe400048060ff */
[----:B-1----:R-:W-:-:S03]  /*5310*/  F2FP.SATFINITE.E5M2.F32.PACK_AB_MERGE_C R23, RZ, R58, RZ ;  /* 0x0000003aff17723e */ /* 0x002fc600048060ff */
[----:B------:R2:W-:Y:S04]  /*5320*/  @!P3 STG.E.U8 desc[UR20][R14.64+0x31], R5 ;  /* 0x000031050e00b986 */ /* 0x0005e8000c101114 */
[----:B------:R2:W-:Y:S04]  /*5330*/  @!P1 STG.E.U8 desc[UR20][R18.64+0x38], R57 ;  /* 0x0000383912009986 */ /* 0x0005e8000c101114 */
[----:B------:R2:W-:Y:S04]  /*5340*/  @!P5 STG.E.U8 desc[UR20][R18.64+0x39], R23 ;  /* 0x000039171200d986 */ /* 0x0005e8000c101114 */
[----:B------:R2:W-:Y:S04]  /*5350*/  @!P2 STG.E.U8 desc[UR20][R14.64+0x38], R21 ;  /* 0x000038150e00a986 */ /* 0x0005e8000c101114 */
[----:B------:R2:W-:Y:S02]  /*5360*/  @!P6 STG.E.U8 desc[UR20][R14.64+0x39], R25 ;  /* 0x000039190e00e986 */ /* 0x0005e4000c101114 */
.L_x_108:
[----:B------:R-:W-:Y:S05]  /*5370*/  BSYNC B0 ;  /* 0x0000000000007941 */ /* 0x000fea0003800000 */
.L_x_42:
[C---:B------:R-:W-:Y:S01]  /*5380*/  LEA R2, P1, R8.reuse, R2, 0x1 ;  /* 0x0000000208027211 */ /* 0x040fe200078208ff */
[----:B------:R-:W-:Y:S01]  /*5390*/  ULDC.64 UR6, c[0x0][0x650] ;  /* 0x0001940000067ab9 */ /* 0x000fe20000000a00 */
[----:B-----5:R-:W-:Y:S01]  /*53a0*/  IMAD.U32 R4, RZ, RZ, UR12 ;  /* 0x0000000cff047e24 */ /* 0x020fe2000f8e00ff */
[----:B012---:R-:W-:Y:S01]  /*53b0*/  PRMT R14, RZ, 0x7610, R14 ;  /* 0x00007610ff0e7816 */ /* 0x007fe2000000000e */
[----:B------:R-:W-:Y:S01]  /*53c0*/  IMAD.MOV.U32 R6, RZ, RZ, -0x1 ;  /* 0xffffffffff067424 */ /* 0x000fe200078e00ff */
[----:B------:R-:W-:Y:S01]  /*53d0*/  LEA.HI.X R3, R8, R3, R0, 0x1, P1 ;  /* 0x0000000308037211 */ /* 0x000fe200008f0c00 */
[----:B------:R0:W-:Y:S01]  /*53e0*/  SYNCS.ARRIVE.TRANS64.A1T0 RZ, [R4+UR23], RZ ;  /* 0x000000ff04ff79a7 */ /* 0x0001e20008100017 */
[----:B------:R-:W-:Y:S01]  /*53f0*/  ISETP.GE.U32.AND P1, PT, R2, UR6, PT ;  /* 0x0000000602007c0c */ /* 0x000fe2000bf26070 */
[----:B------:R-:W-:-:S03]  /*5400*/  IMAD.MOV.U32 R5, RZ, RZ, -0x1 ;  /* 0xffffffffff057424 */ /* 0x000fc600078e00ff */
[----:B------:R-:W-:Y:S01]  /*5410*/  ISETP.GE.U32.AND.EX P1, PT, R3, UR7, PT, P1 ;  /* 0x0000000703007c0c */ /* 0x000fe2000bf26110 */
[----:B0-----:R-:W-:-:S12]  /*5420*/  IMAD.MOV.U32 R4, RZ, RZ, -0x1 ;  /* 0xffffffffff047424 */ /* 0x001fd800078e00ff */
[----:B------:R-:W-:Y:S05]  /*5430*/  @P1 BRA `(.L_x_109) ;  /* 0x0000000400601947 */ /* 0x000fea0003800000 */
[----:B------:R-:W0:Y:S01]  /*5440*/  S2R R26, SR_CTAID.X ;  /* 0x00000000001a7919 */ /* 0x000e220000002500 */
[----:B---34-:R-:W1:Y:S01]  /*5450*/  LDC.64 R22, c[0x0][0x628] ;  /* 0x00018a00ff167b82 */ /* 0x018e620000000a00 */
[----:B------:R-:W-:Y:S01]  /*5460*/  ULDC UR6, c[0x0][0x150] ;  /* 0x0000540000067ab9 */ /* 0x000fe20000000800 */
[----:B------:R-:W-:Y:S01]  /*5470*/  IMAD.MOV.U32 R18, RZ, RZ, R2 ;  /* 0x000000ffff127224 */ /* 0x000fe200078e0002 */
[----:B------:R-:W2:Y:S01]  /*5480*/  S2R R28, SR_CTAID.Y ;  /* 0x00000000001c7919 */ /* 0x000ea20000002600 */
[----:B------:R-:W-:-:S04]  /*5490*/  IMAD.MOV.U32 R19, RZ, RZ, R3 ;  /* 0x000000ffff137224 */ /* 0x000fc800078e0003 */
[----:B------:R-:W3:Y:S08]  /*54a0*/  LDC R29, c[0x0][0x144] ;  /* 0x00005100ff1d7b82 */ /* 0x000ef00000000800 */
[----:B------:R-:W4:Y:S08]  /*54b0*/  LDC R6, c[0x0][0x630] ;  /* 0x00018c00ff067b82 */ /* 0x000f300000000800 */
[----:B------:R-:W2:Y:S01]  /*54c0*/  LDC.64 R24, c[0x0][0x620] ;  /* 0x00018800ff187b82 */ /* 0x000ea20000000a00 */
[----:B-1----:R-:W-:-:S04]  /*54d0*/  ISETP.NE.U32.AND P1, PT, R22, RZ, PT ;  /* 0x000000ff1600720c */ /* 0x002fc80003f25070 */
[----:B------:R-:W-:Y:S02]  /*54e0*/  ISETP.NE.AND.EX P1, PT, R23, RZ, PT, P1 ;  /* 0x000000ff1700720c */ /* 0x000fe40003f25310 */
[----:B0-----:R-:W-:-:S05]  /*54f0*/  I2FP.F32.U32 R4, R26 ;  /* 0x0000001a00047245 */ /* 0x001fca0000201000 */
[----:B------:R-:W-:-:S04]  /*5500*/  FMUL R4, R4, UR6 ;  /* 0x0000000604047c20 */ /* 0x000fc80008400000 */
[----:B------:R0:W1:Y:S02]  /*5510*/  F2I.U32.TRUNC.NTZ R27, R4 ;  /* 0x00000004001b7305 */ /* 0x000064000020f000 */
[----:B---34-:R-:W-:Y:S05]  /*5520*/  @!P1 BRA `(.L_x_110) ;  /* 0x0000000000289947 */ /* 0x018fea0003800000 */
[----:B------:R-:W3:Y:S02]  /*5530*/  LDC R5, c[0x0][0x634] ;  /* 0x00018d00ff057b82 */ /* 0x000ee40000000800 */
[----:B---3--:R-:W-:-:S05]  /*5540*/  IADD3 R19, P1, R2, R5, RZ ;  /* 0x0000000502137210 */ /* 0x008fca0007f3e0ff */
[----:B------:R-:W-:-:S04]  /*5550*/  IMAD.X R21, RZ, RZ, R3, P1 ;  /* 0x000000ffff157224 */ /* 0x000fc800008e0603 */
[----:B0-----:R-:W-:-:S04]  /*5560*/  IMAD.WIDE.U32 R4, R21, R22, RZ ;  /* 0x0000001615047225 */ /* 0x001fc800078e00ff */
[----:B------:R-:W-:-:S04]  /*5570*/  IMAD.WIDE.U32 R14, P1, R19, R23, R4 ;  /* 0x00000017130e7225 */ /* 0x000fc80007820004 */
[----:B------:R-:W-:-:S04]  /*5580*/  IMAD.WIDE.U32 R4, R19, R22, RZ ;  /* 0x0000001613047225 */ /* 0x000fc800078e00ff */
[----:B------:R-:W-:Y:S01]  /*5590*/  IMAD.X R19, RZ, RZ, RZ, P1 ;  /* 0x000000ffff137224 */ /* 0x000fe200008e06ff */
[----:B------:R-:W-:Y:S01]  /*55a0*/  IADD3 RZ, P1, R5, R14, RZ ;  /* 0x0000000e05ff7210 */ /* 0x000fe20007f3e0ff */
[----:B------:R-:W-:-:S04]  /*55b0*/  IMAD.MOV.U32 R18, RZ, RZ, R15 ;  /* 0x000000ffff127224 */ /* 0x000fc800078e000f */
[----:B------:R-:W-:-:S08]  /*55c0*/  IMAD.WIDE.U32.X R18, R21, R23, R18, P1 ;  /* 0x0000001715127225 */ /* 0x000fd000008e0412 */
.L_x_110:
[-CC-:B------:R-:W-:Y:S01]  /*55d0*/  SHF.R.U64 R23, R18, R6.reuse, R19.reuse ;  /* 0x0000000612177219 */ /* 0x180fe20000001213 */
[----:B------:R-:W3:Y:S01]  /*55e0*/  LDC.64 R32, c[0x0][0x640] ;  /* 0x00019000ff207b82 */ /* 0x000ee20000000a00 */
[----:B0-----:R-:W-:Y:S01]  /*55f0*/  SHF.R.U32.HI R4, RZ, R6, R19 ;  /* 0x00000006ff047219 */ /* 0x001fe20000011613 */
[----:B-1----:R-:W-:Y:S01]  /*5600*/  IMAD.MOV R27, RZ, RZ, -R27 ;  /* 0x000000ffff1b7224 */ /* 0x002fe200078e0a1b */
[----:B------:R-:W-:Y:S01]  /*5610*/  IADD3 R15, P1, RZ, -R23, RZ ;  /* 0x80000017ff0f7210 */ /* 0x000fe20007f3e0ff */
[----:B------:R-:W-:Y:S01]  /*5620*/  ULDC UR6, c[0x0][0x154] ;  /* 0x0000550000067ab9 */ /* 0x000fe20000000800 */
[----:B------:R-:W-:Y:S02]  /*5630*/  IMAD.MOV.U32 R19, RZ, RZ, 0x1 ;  /* 0x00000001ff137424 */ /* 0x000fe400078e00ff */
[----:B------:R-:W-:Y:S01]  /*5640*/  IMAD R29, R29, R27, R26 ;  /* 0x0000001b1d1d7224 */ /* 0x000fe200078e021a */
[----:B------:R-:W0:Y:S01]  /*5650*/  LDC R14, c[0x0][0x618] ;  /* 0x00018600ff0e7b82 */ /* 0x000e220000000800 */
[----:B------:R-:W-:-:S04]  /*5660*/  IMAD.X R5, RZ, RZ, ~R4, P1 ;  /* 0x000000ffff057224 */ /* 0x000fc800008e0e04 */
[-C--:B--2---:R-:W-:Y:S02]  /*5670*/  IMAD R6, R5, R24.reuse, RZ ;  /* 0x0000001805067224 */ /* 0x084fe400078e02ff */
[C---:B------:R-:W-:Y:S01]  /*5680*/  IMAD.WIDE.U32 R4, R15.reuse, R24, R2 ;  /* 0x000000180f047225 */ /* 0x040fe200078e0002 */
[----:B------:R-:W1:Y:S03]  /*5690*/  LDC R18, c[0x0][0x608] ;  /* 0x00018200ff127b82 */ /* 0x000e660000000800 */
[----:B------:R-:W-:Y:S01]  /*56a0*/  IMAD R15, R15, R25, R6 ;  /* 0x000000190f0f7224 */ /* 0x000fe200078e0206 */
[----:B------:R-:W-:-:S03]  /*56b0*/  I2FP.F32.U32 R6, R28 ;  /* 0x0000001c00067245 */ /* 0x000fc60000201000 */
[----:B------:R-:W-:Y:S01]  /*56c0*/  IMAD.IADD R5, R5, 0x1, R15 ;  /* 0x0000000105057824 */ /* 0x000fe200078e020f */
[----:B------:R-:W2:Y:S01]  /*56d0*/  LDC R30, c[0x0][0x658] ;  /* 0x00019600ff1e7b82 */ /* 0x000ea20000000800 */
[----:B---3--:R-:W-:Y:S01]  /*56e0*/  ISETP.NE.U32.AND P1, PT, R32, RZ, PT ;  /* 0x000000ff2000720c */ /* 0x008fe20003f25070 */
[----:B------:R-:W-:-:S03]  /*56f0*/  IMAD.MOV.U32 R15, RZ, RZ, -0x1 ;  /* 0xffffffffff0f7424 */ /* 0x000fc600078e00ff */
[----:B------:R-:W-:-:S03]  /*5700*/  ISETP.NE.AND.EX P1, PT, R33, RZ, PT, P1 ;  /* 0x000000ff2100720c */ /* 0x000fc60003f25310 */
[----:B------:R-:W3:Y:S01]  /*5710*/  LDC R27, c[0x0][0x148] ;  /* 0x00005200ff1b7b82 */ /* 0x000ee20000000800 */
[-CC-:B0-----:R-:W-:Y:S02]  /*5720*/  SHF.R.U64 R22, R4, R14.reuse, R5.reuse ;  /* 0x0000000e04167219 */ /* 0x181fe40000001205 */
[----:B------:R-:W-:Y:S01]  /*5730*/  SHF.R.U32.HI R5, RZ, R14, R5 ;  /* 0x0000000eff057219 */ /* 0x000fe20000011605 */
[----:B------:R-:W-:-:S04]  /*5740*/  FMUL R14, R6, UR6 ;  /* 0x00000006060e7c20 */ /* 0x000fc80008400000 */
[----:B------:R-:W0:Y:S01]  /*5750*/  LDC R26, c[0x0][0x600] ;  /* 0x00018000ff1a7b82 */ /* 0x000e220000000800 */
[----:B------:R4:W0:Y:S01]  /*5760*/  F2I.U32.TRUNC.NTZ R25, R14 ;  /* 0x0000000e00197305 */ /* 0x000822000020f000 */
[-CC-:B-1----:R-:W-:Y:S02]  /*5770*/  SHF.R.U64 R6, R22, R18.reuse, R5.reuse ;  /* 0x0000001216067219 */ /* 0x182fe40000001205 */
[----:B------:R-:W-:-:S04]  /*5780*/  SHF.R.U32.HI R5, RZ, R18, R5 ;  /* 0x00000012ff057219 */ /* 0x000fc80000011605 */
[----:B------:R-:W1:Y:S01]  /*5790*/  LDC R34, c[0x0][0x648] ;  /* 0x00019200ff227b82 */ /* 0x000e620000000800 */
[-CC-:B--2---:R-:W-:Y:S02]  /*57a0*/  SHF.R.U64 R24, R6, R30.reuse, R5.reuse ;  /* 0x0000001e06187219 */ /* 0x184fe40000001205 */
[-C--:B------:R-:W-:Y:S02]  /*57b0*/  SHF.L.U32 R15, R15, R30.reuse, RZ ;  /* 0x0000001e0f0f7219 */ /* 0x080fe400000006ff */
[-C--:B------:R-:W-:Y:S01]  /*57c0*/  SHF.R.U32.HI R5, RZ, R30.reuse, R5 ;  /* 0x0000001eff057219 */ /* 0x080fe20000011605 */
[----:B------:R-:W-:Y:S01]  /*57d0*/  IMAD.MOV.U32 R4, RZ, RZ, R24 ;  /* 0x000000ffff047224 */ /* 0x000fe200078e0018 */
[----:B------:R-:W-:Y:S01]  /*57e0*/  SHF.L.U32 R30, R19, R30, RZ ;  /* 0x0000001e131e7219 */ /* 0x000fe200000006ff */
[----:B------:R-:W2:Y:S01]  /*57f0*/  LDC R35, c[0x0][0x638] ;  /* 0x00018e00ff237b82 */ /* 0x000ea20000000800 */
[----:B------:R-:W-:-:S07]  /*5800*/  LOP3.LUT R31, RZ, R15, RZ, 0x33, !PT ;  /* 0x0000000fff1f7212 */ /* 0x000fce00078e33ff */
[----:B------:R-:W0:Y:S01]  /*5810*/  LDC R36, c[0x0][0x610] ;  /* 0x00018400ff247b82 */ /* 0x000e220000000800 */
[----:B----4-:R-:W-:Y:S05]  /*5820*/  @!P1 BRA `(.L_x_111) ;  /* 0x0000000000289947 */ /* 0x010fea0003800000 */
        /* <DEDUP_REMOVED lines=10> */
.L_x_111:
[----:B-1----:R-:W-:Y:S01]  /*58d0*/  SHF.R.U64 R4, R4, R34, R5 ;  /* 0x0000002204047219 */ /* 0x002fe20000001205 */
[----:B0-----:R-:W-:Y:S01]  /*58e0*/  VIADD R19, R26, 0xffffffff ;  /* 0xffffffff1a137836 */ /* 0x001fe20000000000 */
[----:B------:R-:W-:Y:S01]  /*58f0*/  LOP3.LUT R15, R6, R31, RZ, 0xc0, !PT ;  /* 0x0000001f060f7212 */ /* 0x000fe200078ec0ff */
[----:B------:R-:W-:Y:S02]  /*5900*/  IMAD.MOV R25, RZ, RZ, -R25 ;  /* 0x000000ffff197224 */ /* 0x000fe400078e0a19 */
[----:B------:R-:W-:Y:S02]  /*5910*/  IMAD.MOV R5, RZ, RZ, -R4 ;  /* 0x000000ffff057224 */ /* 0x000fe400078e0a04 */
[----:B------:R-:W-:Y:S01]  /*5920*/  IMAD R6, R30, R4, R15 ;  /* 0x000000041e067224 */ /* 0x000fe200078e020f */
[----:B------:R-:W-:Y:S01]  /*5930*/  LOP3.LUT R15, R22, R19, RZ, 0xc0, !PT ;  /* 0x00000013160f7212 */ /* 0x000fe200078ec0ff */
[----:B---3--:R-:W-:Y:S02]  /*5940*/  @P4 IMAD R29, R27, R25, R28 ;  /* 0x000000191b1d4224 */ /* 0x008fe400078e021c */
[----:B--2---:R-:W-:-:S02]  /*5950*/  IMAD R4, R5, R35, R24 ;  /* 0x0000002305047224 */ /* 0x004fc400078e0218 */
[----:B------:R-:W-:Y:S02]  /*5960*/  IMAD R6, R6, R36, R29 ;  /* 0x0000002406067224 */ /* 0x000fe400078e021d */
[----:B------:R-:W-:Y:S02]  /*5970*/  IMAD R5, R4, R26, R15 ;  /* 0x0000001a04057224 */ /* 0x000fe400078e020f */
[----:B------:R-:W-:-:S03]  /*5980*/  IMAD.MOV.U32 R14, RZ, RZ, 0x1 ;  /* 0x00000001ff0e7424 */ /* 0x000fc600078e00ff */
[----:B------:R-:W-:Y:S02]  /*5990*/  SEL R4, R5, R6, !P4 ;  /* 0x0000000605047207 */ /* 0x000fe40006000000 */
[----:B------:R-:W-:Y:S01]  /*59a0*/  SEL R6, R6, R5, !P4 ;  /* 0x0000000506067207 */ /* 0x000fe20006000000 */
[----:B------:R-:W-:-:S07]  /*59b0*/  IMAD.MOV.U32 R5, RZ, RZ, R23 ;  /* 0x000000ffff057224 */ /* 0x000fce00078e0017 */
.L_x_109:
[----:B------:R-:W-:Y:S02]  /*59c0*/  LOP3.LUT P1, RZ, R14, 0xff, RZ, 0xc0, !PT ;  /* 0x000000ff0eff7812 */ /* 0x000fe4000782c0ff */
[----:B------:R-:W-:-:S11]  /*59d0*/  LOP3.LUT R88, R88, 0x1, RZ, 0x3c, !PT ;  /* 0x0000000158587812 */ /* 0x000fd600078e3cff */
[----:B------:R-:W-:Y:S05]  /*59e0*/  @P1 BRA `(.L_x_112) ;  /* 0xffffffbc006c1947 */ /* 0x000fea000383ffff */
[----:B------:R-:W-:Y:S05]  /*59f0*/  EXIT ;  /* 0x000000000000794d */ /* 0x000fea0003800000 */
.L_x_18:
[----:B------:R-:W-:-:S08]  /*5a00*/  ISETP.NE.AND P0, PT, R22, RZ, PT ;  /* 0x000000ff1600720c */ /* 0x000fd00003f05270 */
[----:B--2-45:R-:W0:-:S00]  /*5a10*/  USETMAXREG.DEALLOC.CTAPOOL 0x28 ;  /* 0x00000028000079c8 */ /* 0x034e0000080e0500 */
[----:B------:R-:W-:Y:S05]  /*5a20*/  @P0 EXIT ;  /* 0x000000000000094d */ /* 0x000fea0003800000 */
[----:B0-----:R-:W-:Y:S01]  /*5a30*/  LOP3.LUT P0, RZ, R17, 0xff, RZ, 0xc0, !PT ;  /* 0x000000ff11ff7812 */ /* 0x001fe2000780c0ff */
[----:B------:R-:W-:Y:S02]  /*5a40*/  IMAD.MOV.U32 R12, RZ, RZ, 0x1 ;  /* 0x00000001ff0c7424 */ /* 0x000fe400078e00ff */
[----:B------:R-:W-:-:S10]  /*5a50*/  IMAD.MOV.U32 R13, RZ, RZ, RZ ;  /* 0x000000ffff0d7224 */ /* 0x000fd400078e00ff */
[----:B------:R-:W-:Y:S05]  /*5a60*/  @!P0 BRA `(.L_x_113) ;  /* 0x0000000c00208947 */ /* 0x000fea0003800000 */
[----:B------:R-:W0:Y:S01]  /*5a70*/  S2UR UR8, SR_CgaCtaId ;  /* 0x00000000000879c3 */ /* 0x000e220000008800 */
[----:B------:R-:W-:Y:S01]  /*5a80*/  LOP3.LUT P0, RZ, R11, 0x1f, RZ, 0xc0, !PT ;  /* 0x0000001f0bff7812 */ /* 0x000fe2000780c0ff */
[----:B------:R-:W-:Y:S01]  /*5a90*/  ULDC UR5, c[0x0][0x658] ;  /* 0x0001960000057ab9 */ /* 0x000fe20000000800 */
[----:B------:R-:W-:Y:S01]  /*5aa0*/  UMOV UR6, 0xffffffff ;  /* 0xffffffff00067882 */ /* 0x000fe20000000000 */
[----:B------:R-:W-:Y:S01]  /*5ab0*/  BSSY B0, `(.L_x_113) ;  /* 0x00000c3000007945 */ /* 0x000fe20003800000 */
[----:B------:R-:W-:Y:S01]  /*5ac0*/  USHF.L.U32 UR6, UR6, UR5, URZ ;  /* 0x0000000506067299 */ /* 0x000fe2000800063f */
[C---:B------:R-:W-:Y:S01]  /*5ad0*/  ISETP.NE.AND P2, PT, R10.reuse, RZ, PT ;  /* 0x000000ff0a00720c */ /* 0x040fe20003f45270 */
[----:B------:R-:W-:Y:S01]  /*5ae0*/  IMAD.MOV.U32 R15, RZ, RZ, 0x1 ;  /* 0x00000001ff0f7424 */ /* 0x000fe200078e00ff */
[----:B------:R-:W-:Y:S01]  /*5af0*/  ISETP.NE.OR P0, PT, R10, RZ, !P0 ;  /* 0x000000ff0a00720c */ /* 0x000fe20004705670 */
[----:B------:R-:W-:Y:S01]  /*5b00*/  IMAD.MOV.U32 R12, RZ, RZ, 0x1 ;  /* 0x00000001ff0c7424 */ /* 0x000fe200078e00ff */
[----:B------:R-:W-:Y:S01]  /*5b10*/  LOP3.LUT R14, R7, 0x2, RZ, 0xfc, !PT ;  /* 0x00000002070e7812 */ /* 0x000fe200078efcff */
[----:B------:R-:W-:Y:S01]  /*5b20*/  IMAD.MOV.U32 R13, RZ, RZ, RZ ;  /* 0x000000ffff0d7224 */ /* 0x000fe200078e00ff */
[----:B------:R-:W-:Y:S01]  /*5b30*/  ULDC UR4, c[0x0][0x600] ;  /* 0x0001800000047ab9 */ /* 0x000fe20000000800 */
[----:B------:R-:W-:Y:S01]  /*5b40*/  UMOV UR7, 0x1 ;  /* 0x0000000100077882 */ /* 0x000fe20000000000 */
[----:B------:R-:W-:-:S02]  /*5b50*/  UIADD3 UR22, UR13, 0x1, URZ ;  /* 0x000000010d167890 */ /* 0x000fc4000fffe03f */
[----:B------:R-:W-:Y:S02]  /*5b60*/  UIADD3 UR15, UR4, -0x1, URZ ;  /* 0xffffffff040f7890 */ /* 0x000fe4000fffe03f */
[----:B------:R-:W-:Y:S02]  /*5b70*/  USHF.L.U32 UR17, UR7, UR5, URZ ;  /* 0x0000000507117299 */ /* 0x000fe4000800063f */
[----:B------:R-:W-:Y:S01]  /*5b80*/  ULOP3.LUT UR16, URZ, UR6, URZ, 0x33, !UPT ;  /* 0x000000063f107292 */ /* 0x000fe2000f8e333f */
[----:B------:R-:W-:Y:S01]  /*5b90*/  ULDC.64 UR20, c[0x0][0x198] ;  /* 0x0000660000147ab9 */ /* 0x000fe20000000a00 */
[----:B0-----:R-:W-:-:S10]  /*5ba0*/  IMAD.U32 R17, RZ, RZ, UR8 ;  /* 0x00000008ff117e24 */ /* 0x001fd4000f8e00ff */
.L_x_125:
[----:B------:R-:W-:-:S03]  /*5bb0*/  UMOV UR4, 0xffffffff ;  /* 0xffffffff00047882 */ /* 0x000fc60000000000 */
[----:B------:R-:W-:Y:S05]  /*5bc0*/  BRA.DIV UR4, `(.L_x_114) ;  /* 0x0000001604507947 */ /* 0x000fea000b800000 */
[----:B------:R-:W-:-:S13]  /*5bd0*/  ELECT P1, URZ, PT ;  /* 0x00000000003f782f */ /* 0x000fda0003820000 */
.L_x_148:
[----:B------:R-:W0:Y:S01]  /*5be0*/  LDC R10, c[0x0][0x28c] ;  /* 0x0000a300ff0a7b82 */ /* 0x000e220000000800 */
[----:B------:R-:W-:Y:S01]  /*5bf0*/  BSSY B1, `(.L_x_115) ;  /* 0x000003a000017945 */ /* 0x000fe20003800000 */
[----:B0-----:R-:W-:-:S13]  /*5c00*/  ISETP.LT.OR P1, PT, R10, 0x1, !P1 ;  /* 0x000000010a00780c */ /* 0x001fda0004f21670 */
[----:B------:R-:W-:Y:S05]  /*5c10*/  @P1 BRA `(.L_x_116) ;  /* 0x0000000000dc1947 */ /* 0x000fea0003800000 */
[----:B------:R-:W-:Y:S02]  /*5c20*/  IMAD R17, R6, 0x4, R17 ;  /* 0x0000000406117824 */ /* 0x000fe400078e0211 */
[----:B------:R-:W-:Y:S02]  /*5c30*/  IMAD.SHL.U32 R16, R4, 0x40, RZ ;  /* 0x0000004004107824 */ /* 0x000fe400078e00ff */
[----:B------:R-:W-:Y:S02]  /*5c40*/  IMAD.MOV.U32 R20, RZ, RZ, RZ ;  /* 0x000000ffff147224 */ /* 0x000fe400078e00ff */
[----:B------:R-:W-:Y:S02]  /*5c50*/  IMAD.U32 R22, RZ, RZ, UR22 ;  /* 0x00000016ff167e24 */ /* 0x000fe4000f8e00ff */
[----:B------:R-:W-:Y:S02]  /*5c60*/  IMAD.MOV.U32 R4, RZ, RZ, R12 ;  /* 0x000000ffff047224 */ /* 0x000fe400078e000c */
[----:B------:R-:W-:-:S02]  /*5c70*/  IMAD.MOV.U32 R6, RZ, RZ, R13 ;  /* 0x000000ffff067224 */ /* 0x000fc400078e000d */
[----:B------:R-:W-:-:S07]  /*5c80*/  IMAD.SHL.U32 R18, R17, 0x10, RZ ;  /* 0x0000001011127824 */ /* 0x000fce00078e00ff */
.L_x_120:
[----:B------:R-:W0:Y:S01]  /*5c90*/  S2UR UR4, SR_CgaCtaId ;  /* 0x00000000000479c3 */ /* 0x000e220000008800 */
[----:B------:R-:W-:-:S07]  /*5ca0*/  MOV R10, 0x400 ;  /* 0x00000400000a7802 */ /* 0x000fce0000000f00 */
[----:B------:R-:W1:Y:S01]  /*5cb0*/  @!P2 LDC R11, c[0x0][0x500] ;  /* 0x00014000ff0bab82 */ /* 0x000e620000000800 */
[----:B0-----:R-:W-:-:S05]  /*5cc0*/  IMAD.U32 R17, RZ, RZ, UR4 ;  /* 0x00000004ff117e24 */ /* 0x001fca000f8e00ff */
[----:B------:R-:W-:Y:S02]  /*5cd0*/  LEA R21, R17, R10, 0x18 ;  /* 0x0000000a11157211 */ /* 0x000fe400078ec0ff */
[----:B------:R-:W-:-:S03]  /*5ce0*/  SHF.L.U32 R10, R4, 0x1f, RZ ;  /* 0x0000001f040a7819 */ /* 0x000fc600000006ff */
[----:B------:R-:W-:-:S04]  /*5cf0*/  IMAD R19, R6, 0x8, R21 ;  /* 0x0000000806137824 */ /* 0x000fc800078e0215 */
[----:B------:R-:W0:Y:S02]  /*5d00*/  SYNCS.PHASECHK.TRANS64.TRYWAIT P1, [R19+URZ+0x70], R10 ;  /* 0x0000700a130075a7 */ /* 0x000e24000802017f */
[----:B01----:R-:W-:Y:S05]  /*5d10*/  @!P1 BRA `(.L_x_117) ;  /* 0x00000014001c9947 */ /* 0x003fea0003800000 */
.L_x_149:
[----:B0-----:R-:W-:Y:S01]  /*5d20*/  PRMT R10, R14, 0x9910, RZ ;  /* 0x000099100e0a7816 */ /* 0x001fe200000000ff */
[----:B------:R0:W-:Y:S03]  /*5d30*/  @!P2 SYNCS.ARRIVE.TRANS64 RZ, [R19+URZ], R11 ;  /* 0x0000000b13ffa9a7 */ /* 0x0001e6000800003f */
[----:B------:R-:W-:-:S13]  /*5d40*/  ISETP.NE.AND P1, PT, R10, 0x2, PT ;  /* 0x000000020a00780c */ /* 0x000fda0003f25270 */
[----:B0-----:R-:W-:Y:S05]  /*5d50*/  @P1 BRA `(.L_x_118) ;  /* 0x0000000000041947 */ /* 0x001fea0003800000 */
[----:B------:R-:W-:Y:S01]  /*5d60*/  BPT.TRAP 0x1 ;  /* 0x000000040000795c */ /* 0x000fe20000300000 */
.L_x_118:
[----:B------:R-:W-:Y:S05]  /*5d70*/  @P0 BRA `(.L_x_119) ;  /* 0x0000000000040947 */ /* 0x000fea0003800000 */
[----:B------:R-:W-:Y:S01]  /*5d80*/  BPT.TRAP 0x1 ;  /* 0x000000040000795c */ /* 0x000fe20000300000 */
.L_x_119:
[----:B------:R-:W-:Y:S01]  /*5d90*/  IMAD.SHL.U32 R10, R6, 0x2000, RZ ;  /* 0x00002000060a7824 */ /* 0x000fe200078e00ff */
[----:B------:R-:W-:Y:S01]  /*5da0*/  R2UR UR8, R21 ;  /* 0x00000000150872ca */ /* 0x000fe200000e0000 */
[----:B------:R-:W-:Y:S01]  /*5db0*/  VIADD R22, R22, 0xffffffff ;  /* 0xffffffff16167836 */ /* 0x000fe20000000000 */
[----:B------:R-:W-:Y:S01]  /*5dc0*/  R2UR UR9, R19 ;  /* 0x00000000130972ca */ /* 0x000fe200000e0000 */
[--C-:B------:R-:W-:Y:S01]  /*5dd0*/  IMAD R11, R17, 0x800, R10.reuse ;  /* 0x00000800110b7824 */ /* 0x100fe200078e020a */
[----:B------:R-:W-:Y:S01]  /*5de0*/  IADD3 R10, R21, 0x1c200, R10 ;  /* 0x0001c200150a7810 */ /* 0x000fe20007ffe00a */
[----:B------:R-:W-:Y:S01]  /*5df0*/  UIADD3 UR4, UP0, UR20, 0xf0, URZ ;  /* 0x000000f014047890 */ /* 0x000fe2000ff1e03f */
[----:B------:R-:W-:Y:S01]  /*5e00*/  R2UR UR11, R18 ;  /* 0x00000000120b72ca */ /* 0x000fe200000e0000 */
[----:B------:R-:W-:Y:S01]  /*5e10*/  UIADD3 UR24, UP1, UR20, 0x1f0, URZ ;  /* 0x000001f014187890 */ /* 0x000fe2000ff3e03f */
[----:B------:R-:W-:Y:S01]  /*5e20*/  R2UR UR5, R11 ;  /* 0x000000000b0572ca */ /* 0x000fe200000e0000 */
[----:B------:R-:W-:Y:S01]  /*5e30*/  VIADD R6, R6, 0x1 ;  /* 0x0000000106067836 */ /* 0x000fe20000000000 */
[----:B------:R-:W-:Y:S01]  /*5e40*/  R2UR UR10, R20 ;  /* 0x00000000140a72ca */ /* 0x000fe200000e0000 */
[----:B------:R-:W-:Y:S01]  /*5e50*/  UIADD3.X UR25, URZ, UR21, URZ, UP1, !UPT ;  /* 0x000000153f197290 */ /* 0x000fe20008ffe43f */
[----:B------:R-:W-:Y:S01]  /*5e60*/  R2UR UR12, R5 ;  /* 0x00000000050c72ca */ /* 0x000fe200000e0000 */
[----:B------:R-:W-:Y:S01]  /*5e70*/  UMOV UR19, 0xf0000 ;  /* 0x000f000000137882 */ /* 0x000fe20000000000 */
[----:B------:R-:W-:Y:S01]  /*5e80*/  R2UR UR14, R10 ;  /* 0x000000000a0e72ca */ /* 0x000fe200000e0000 */
[----:B------:R-:W-:Y:S01]  /*5e90*/  UMOV UR6, 0x0 ;  /* 0x0000000000067882 */ /* 0x000fe20000000000 */
[----:B------:R-:W-:Y:S01]  /*5ea0*/  R2UR UR18, R16 ;  /* 0x00000000101272ca */ /* 0x000fe200000e0000 */
[----:B------:R-:W-:Y:S01]  /*5eb0*/  UMOV UR7, 0x10000000 ;  /* 0x1000000000077882 */ /* 0x000fe20000000000 */
[----:B------:R-:W-:Y:S01]  /*5ec0*/  ISETP.GT.AND P3, PT, R22, 0x1, PT ;  /* 0x000000011600780c */ /* 0x000fe20003f64270 */
[----:B------:R-:W-:Y:S01]  /*5ed0*/  VIADD R20, R20, 0x80 ;  /* 0x0000008014147836 */ /* 0x000fe20000000000 */
[----:B------:R-:W-:Y:S01]  /*5ee0*/  ISETP.NE.AND P1, PT, R6, 0xe, PT ;  /* 0x0000000e0600780c */ /* 0x000fe20003f25270 */
[----:B------:R-:W-:-:S02]  /*5ef0*/  UIADD3 UR8, UR8, 0x200, UR5 ;  /* 0x0000020008087890 */ /* 0x000fc4000fffe005 */
[----:B------:R-:W-:Y:S01]  /*5f00*/  UIADD3.X UR5, URZ, UR21, URZ, UP0, !UPT ;  /* 0x000000153f057290 */ /* 0x000fe200087fe43f */
[----:B------:R-:W-:Y:S02]  /*5f10*/  SEL R11, RZ, 0x1, P1 ;  /* 0x00000001ff0b7807 */ /* 0x000fe40000800000 */
[----:B------:R-:W-:Y:S02]  /*5f20*/  SEL R6, R6, RZ, P1 ;  /* 0x000000ff06067207 */ /* 0x000fe40000800000 */
[----:B------:R-:W-:-:S04]  /*5f30*/  LOP3.LUT R4, R4, R11, RZ, 0x3c, !PT ;  /* 0x0000000b04047212 */ /* 0x000fc800078e3cff */
[----:B------:R0:W-:Y:S02]  /*5f40*/  UTMALDG.3D.MULTICAST [UR8], [UR4], UR19, desc[UR6] ;  /* 0x00000608040073b4 */ /* 0x0001e40008011813 */
[----:B0-----:R-:W-:Y:S01]  /*5f50*/  UMOV UR8, UR14 ;  /* 0x0000000e00087c82 */ /* 0x001fe20008000000 */
[----:B------:R-:W-:Y:S02]  /*5f60*/  UMOV UR11, UR18 ;  /* 0x00000012000b7c82 */ /* 0x000fe40008000000 */
[----:B------:R0:W-:Y:S02]  /*5f70*/  UTMALDG.3D [UR8], [UR24], desc[UR6] ;  /* 0x00000608180075b4 */ /* 0x0001e40008011000 */
[----:B0-----:R-:W-:Y:S05]  /*5f80*/  @P3 BRA `(.L_x_120) ;  /* 0xfffffffc00403947 */ /* 0x001fea000383ffff */
.L_x_116:
[----:B------:R-:W-:Y:S05]  /*5f90*/  BSYNC B1 ;  /* 0x0000000000017941 */ /* 0x000fea0003800000 */
.L_x_115:
[----:B------:R-:W-:Y:S01]  /*5fa0*/  LOP3.LUT P5, RZ, R15, 0xff, RZ, 0xc0, !PT ;  /* 0x000000ff0fff7812 */ /* 0x000fe200078ac0ff */
[----:B------:R-:W-:Y:S01]  /*5fb0*/  VIADD R6, R13, UR13 ;  /* 0x0000000d0d067c36 */ /* 0x000fe20008000000 */
[----:B------:R-:W-:Y:S01]  /*5fc0*/  ULDC.64 UR4, c[0x0][0x650] ;  /* 0x0001940000047ab9 */ /* 0x000fe20000000a00 */
[----:B------:R-:W-:Y:S01]  /*5fd0*/  IMAD.U32 R11, RZ, RZ, UR13 ;  /* 0x0000000dff0b7e24 */ /* 0x000fe2000f8e00ff */
[----:B------:R-:W-:Y:S01]  /*5fe0*/  UISETP.GE.U32.AND UP0, UPT, UR13, 0xe, UPT ;  /* 0x0000000e0d00788c */ /* 0x000fe2000bf06070 */
[----:B------:R-:W-:Y:S01]  /*5ff0*/  BSSY B1, `(.L_x_121) ;  /* 0x000006c000017945 */ /* 0x000fe20003800000 */
[----:B------:R-:W-:Y:S02]  /*6000*/  SHF.R.U32.HI R4, RZ, 0x1, R6 ;  /* 0x00000001ff047819 */ /* 0x000fe40000011606 */
[----:B------:R-:W-:Y:S02]  /*6010*/  ISETP.GT.U32.AND P1, PT, R6, 0xd, PT ;  /* 0x0000000d0600780c */ /* 0x000fe40003f24070 */
[----:B------:R-:W-:Y:S01]  /*6020*/  PLOP3.LUT P3, PT, PT, PT, UP0, 0x80, 0x0 ;  /* 0x000000000000781c */ /* 0x000fe20003f6f008 */
[----:B------:R-:W-:Y:S01]  /*6030*/  IMAD.WIDE.U32 R4, R4, -0x6db6db6d, RZ ;  /* 0x9249249304047825 */ /* 0x000fe200078e00ff */
[----:B------:R-:W-:Y:S01]  /*6040*/  ISETP.LT.U32.AND P1, PT, R11, 0xe, P1 ;  /* 0x0000000e0b00780c */ /* 0x000fe20000f21070 */
[----:B------:R-:W0:Y:S01]  /*6050*/  @P5 S2R R17, SR_CgaCtaId ;  /* 0x0000000000115919 */ /* 0x000e220000008800 */
[----:B------:R-:W-:Y:S01]  /*6060*/  @P5 MOV R10, 0x400 ;  /* 0x00000400000a5802 */ /* 0x000fe20000000f00 */
[----:B------:R-:W-:Y:S01]  /*6070*/  IMAD.MOV.U32 R4, RZ, RZ, -0x1 ;  /* 0xffffffffff047424 */ /* 0x000fe200078e00ff */
[----:B------:R-:W-:-:S02]  /*6080*/  SHF.R.U32.HI R11, RZ, 0x2, R5 ;  /* 0x00000002ff0b7819 */ /* 0x000fc40000011605 */
[----:B------:R-:W-:Y:S02]  /*6090*/  SEL R5, RZ, 0x1, !P1 ;  /* 0x00000001ff057807 */ /* 0x000fe40004800000 */
[----:B------:R-:W-:Y:S01]  /*60a0*/  PRMT R15, RZ, 0x7610, R15 ;  /* 0x00007610ff0f7816 */ /* 0x000fe2000000000f */
[----:B------:R-:W-:Y:S01]  /*60b0*/  IMAD R13, R11, -0xe, R6 ;  /* 0xfffffff20b0d7824 */ /* 0x000fe200078e0206 */
[----:B------:R-:W-:Y:S01]  /*60c0*/  LOP3.LUT R12, R12, R5, RZ, 0x3c, !PT ;  /* 0x000000050c0c7212 */ /* 0x000fe200078e3cff */
[----:B------:R-:W-:Y:S02]  /*60d0*/  IMAD.MOV.U32 R6, RZ, RZ, -0x1 ;  /* 0xffffffffff067424 */ /* 0x000fe400078e00ff */
[----:B------:R-:W-:Y:S01]  /*60e0*/  IMAD.MOV.U32 R5, RZ, RZ, -0x1 ;  /* 0xffffffffff057424 */ /* 0x000fe200078e00ff */
[----:B------:R-:W-:Y:S02]  /*60f0*/  @P3 LOP3.LUT R12, R12, 0x1, R11, 0x78, !PT ;  /* 0x000000010c0c3812 */ /* 0x000fe400078e780b */
[----:B0-----:R-:W-:-:S04]  /*6100*/  @P5 LEA R10, R17, R10, 0x18 ;  /* 0x0000000a110a5211 */ /* 0x001fc800078ec0ff */
[----:B------:R0:W-:Y:S01]  /*6110*/  @P5 SYNCS.ARRIVE.TRANS64.A1T0 RZ, [R10+URZ+0x118], RZ ;  /* 0x000118ff0aff59a7 */ /* 0x0001e2000810003f */
[----:B------:R-:W-:-:S04]  /*6120*/  IADD3 R2, P5, R2, R8, RZ ;  /* 0x0000000802027210 */ /* 0x000fc80007fbe0ff */
[----:B------:R-:W-:Y:S01]  /*6130*/  ISETP.GE.U32.AND P1, PT, R2, UR4, PT ;  /* 0x0000000402007c0c */ /* 0x000fe2000bf26070 */
[----:B------:R-:W-:Y:S01]  /*6140*/  IMAD.X R3, R3, 0x1, R0, P5 ;  /* 0x0000000103037824 */ /* 0x000fe200028e0600 */
[----:B0-----:R-:W-:-:S04]  /*6150*/  PRMT R10, RZ, 0x7610, R10 ;  /* 0x00007610ff0a7816 */ /* 0x001fc8000000000a */
[----:B------:R-:W-:-:S13]  /*6160*/  ISETP.GE.U32.AND.EX P1, PT, R3, UR5, PT, P1 ;  /* 0x0000000503007c0c */ /* 0x000fda000bf26110 */
[----:B------:R-:W-:Y:S05]  /*6170*/  @P1 BRA `(.L_x_122) ;  /* 0x00000004004c1947 */ /* 0x000fea0003800000 */
[----:B------:R-:W0:Y:S01]  /*6180*/  S2R R18, SR_CTAID.X ;  /* 0x0000000000127919 */ /* 0x000e220000002500 */
[----:B------:R-:W-:Y:S01]  /*6190*/  ULDC.64 UR4, c[0x0][0x628] ;  /* 0x00018a0000047ab9 */ /* 0x000fe20000000a00 */
[----:B------:R-:W1:Y:S01]  /*61a0*/  LDC R19, c[0x0][0x144] ;  /* 0x00005100ff137b82 */ /* 0x000e620000000800 */
[----:B------:R-:W-:Y:S01]  /*61b0*/  ISETP.NE.U32.AND P1, PT, RZ, UR4, PT ;  /* 0x00000004ff007c0c */ /* 0x000fe2000bf25070 */
[----:B------:R-:W2:Y:S01]  /*61c0*/  S2R R6, SR_CTAID.Y ;  /* 0x0000000000067919 */ /* 0x000ea20000002600 */
[----:B------:R-:W-:Y:S01]  /*61d0*/  ULDC UR7, c[0x0][0x630] ;  /* 0x00018c0000077ab9 */ /* 0x000fe20000000800 */
[----:B------:R-:W-:Y:S01]  /*61e0*/  ULDC UR8, c[0x0][0x150] ;  /* 0x0000540000087ab9 */ /* 0x000fe20000000800 */
[----:B------:R-:W-:Y:S01]  /*61f0*/  ISETP.NE.AND.EX P1, PT, RZ, UR5, PT, P1 ;  /* 0x00000005ff007c0c */ /* 0x000fe2000bf25310 */
[----:B------:R-:W-:Y:S02]  /*6200*/  IMAD.MOV.U32 R4, RZ, RZ, R2 ;  /* 0x000000ffff047224 */ /* 0x000fe400078e0002 */
[----:B------:R-:W-:Y:S01]  /*6210*/  IMAD.MOV.U32 R5, RZ, RZ, R3 ;  /* 0x000000ffff057224 */ /* 0x000fe200078e0003 */
[----:B0-----:R-:W-:-:S09]  /*6220*/  I2FP.F32.U32 R20, R18 ;  /* 0x0000001200147245 */ /* 0x001fd20000201000 */
[----:B------:R-:W-:Y:S05]  /*6230*/  @!P1 BRA `(.L_x_123) ;  /* 0x0000000000289947 */ /* 0x000fea0003800000 */
[----:B------:R-:W-:Y:S02]  /*6240*/  ULDC UR6, c[0x0][0x634] ;  /* 0x00018d0000067ab9 */ /* 0x000fe40000000800 */
[----:B------:R-:W-:-:S05]  /*6250*/  IADD3 R5, P1, R2, UR6, RZ ;  /* 0x0000000602057c10 */ /* 0x000fca000ff3e0ff */
[----:B------:R-:W-:-:S04]  /*6260*/  IMAD.X R21, RZ, RZ, R3, P1 ;  /* 0x000000ffff157224 */ /* 0x000fc800008e0603 */
[----:B------:R-:W-:-:S04]  /*6270*/  IMAD.WIDE.U32 R10, R21, UR4, RZ ;  /* 0x00000004150a7c25 */ /* 0x000fc8000f8e00ff */
[----:B------:R-:W-:-:S04]  /*6280*/  IMAD.WIDE.U32 R10, P1, R5, UR5, R10 ;  /* 0x00000005050a7c25 */ /* 0x000fc8000f82000a */
[----:B------:R-:W-:-:S04]  /*6290*/  IMAD.WIDE.U32 R4, R5, UR4, RZ ;  /* 0x0000000405047c25 */ /* 0x000fc8000f8e00ff */
[----:B------:R-:W-:Y:S01]  /*62a0*/  IMAD.MOV.U32 R4, RZ, RZ, R11 ;  /* 0x000000ffff047224 */ /* 0x000fe200078e000b */
[----:B------:R-:W-:Y:S01]  /*62b0*/  IADD3 RZ, P3, R5, R10, RZ ;  /* 0x0000000a05ff7210 */ /* 0x000fe20007f7e0ff */
[----:B------:R-:W-:-:S04]  /*62c0*/  IMAD.X R5, RZ, RZ, RZ, P1 ;  /* 0x000000ffff057224 */ /* 0x000fc800008e06ff */
[----:B------:R-:W-:-:S08]  /*62d0*/  IMAD.WIDE.U32.X R4, R21, UR5, R4, P3 ;  /* 0x0000000515047c25 */ /* 0x000fd000098e0404 */
.L_x_123:
[----:B------:R-:W-:Y:S01]  /*62e0*/  FMUL R20, R20, UR8 ;  /* 0x0000000814147c20 */ /* 0x000fe20008400000 */
[--C-:B------:R-:W-:Y:S01]  /*62f0*/  SHF.R.U64 R16, R4, UR7, R5.reuse ;  /* 0x0000000704107c19 */ /* 0x100fe20008001205 */
[----:B------:R-:W-:Y:S01]  /*6300*/  ULDC.64 UR4, c[0x0][0x620] ;  /* 0x0001880000047ab9 */ /* 0x000fe20000000a00 */
[----:B------:R-:W-:Y:S01]  /*6310*/  SHF.R.U32.HI R4, RZ, UR7, R5 ;  /* 0x00000007ff047c19 */ /* 0x000fe20008011605 */
[----:B------:R-:W-:Y:S01]  /*6320*/  ULDC.64 UR6, c[0x0][0x640] ;  /* 0x0001900000067ab9 */ /* 0x000fe20000000a00 */
[----:B------:R-:W-:Y:S01]  /*6330*/  IADD3 R5, P1, RZ, -R16, RZ ;  /* 0x80000010ff057210 */ /* 0x000fe20007f3e0ff */
[----:B------:R-:W0:Y:S01]  /*6340*/  F2I.U32.TRUNC.NTZ R20, R20 ;  /* 0x0000001400147305 */ /* 0x000e22000020f000 */
[----:B------:R-:W3:Y:S03]  /*6350*/  LDC R21, c[0x0][0x148] ;  /* 0x00005200ff157b82 */ /* 0x000ee60000000800 */
[----:B------:R-:W-:Y:S01]  /*6360*/  IMAD.X R4, RZ, RZ, ~R4, P1 ;  /* 0x000000ffff047224 */ /* 0x000fe200008e0e04 */
[----:B------:R-:W-:-:S03]  /*6370*/  ISETP.NE.U32.AND P1, PT, RZ, UR6, PT ;  /* 0x00000006ff007c0c */ /* 0x000fc6000bf25070 */
[----:B------:R-:W-:Y:S01]  /*6380*/  IMAD R4, R4, UR4, RZ ;  /* 0x0000000404047c24 */ /* 0x000fe2000f8e02ff */
[----:B------:R-:W-:-:S03]  /*6390*/  ISETP.NE.AND.EX P1, PT, RZ, UR7, PT, P1 ;  /* 0x00000007ff007c0c */ /* 0x000fc6000bf25310 */
[C---:B------:R-:W-:Y:S01]  /*63a0*/  IMAD R11, R5.reuse, UR5, R4 ;  /* 0x00000005050b7c24 */ /* 0x040fe2000f8e0204 */
[----:B------:R-:W-:Y:S01]  /*63b0*/  ULDC UR5, c[0x0][0x154] ;  /* 0x0000550000057ab9 */ /* 0x000fe20000000800 */
[----:B------:R-:W-:Y:S01]  /*63c0*/  IMAD.WIDE.U32 R4, R5, UR4, R2 ;  /* 0x0000000405047c25 */ /* 0x000fe2000f8e0002 */
[----:B------:R-:W-:-:S03]  /*63d0*/  ULDC UR4, c[0x0][0x618] ;  /* 0x0001860000047ab9 */ /* 0x000fc60000000800 */
[----:B0-----:R-:W-:Y:S02]  /*63e0*/  IMAD.MOV R10, RZ, RZ, -R20 ;  /* 0x000000ffff0a7224 */ /* 0x001fe400078e0a14 */
[----:B------:R-:W-:Y:S02]  /*63f0*/  IMAD.IADD R5, R5, 0x1, R11 ;  /* 0x0000000105057824 */ /* 0x000fe400078e020b */
[----:B-1----:R-:W-:Y:S01]  /*6400*/  IMAD R18, R19, R10, R18 ;  /* 0x0000000a13127224 */ /* 0x002fe200078e0212 */
[----:B--2---:R-:W-:Y:S02]  /*6410*/  I2FP.F32.U32 R10, R6 ;  /* 0x00000006000a7245 */ /* 0x004fe40000201000 */
[--C-:B------:R-:W-:Y:S02]  /*6420*/  SHF.R.U64 R19, R4, UR4, R5.reuse ;  /* 0x0000000404137c19 */ /* 0x100fe40008001205 */
[----:B------:R-:W-:Y:S01]  /*6430*/  SHF.R.U32.HI R4, RZ, UR4, R5 ;  /* 0x00000004ff047c19 */ /* 0x000fe20008011605 */
[----:B------:R-:W-:Y:S01]  /*6440*/  FMUL R10, R10, UR5 ;  /* 0x000000050a0a7c20 */ /* 0x000fe20008400000 */
[----:B------:R-:W-:-:S02]  /*6450*/  ULDC UR4, c[0x0][0x608] ;  /* 0x0001820000047ab9 */ /* 0x000fc40000000800 */
[--C-:B------:R-:W-:Y:S01]  /*6460*/  SHF.R.U64 R22, R19, UR4, R4.reuse ;  /* 0x0000000413167c19 */ /* 0x100fe20008001204 */
[----:B------:R0:W1:Y:S01]  /*6470*/  F2I.U32.TRUNC.NTZ R24, R10 ;  /* 0x0000000a00187305 */ /* 0x000062000020f000 */
[----:B------:R-:W-:Y:S01]  /*6480*/  SHF.R.U32.HI R5, RZ, UR4, R4 ;  /* 0x00000004ff057c19 */ /* 0x000fe20008011604 */
[----:B------:R-:W-:-:S03]  /*6490*/  ULDC UR4, c[0x0][0x658] ;  /* 0x0001960000047ab9 */ /* 0x000fc60000000800 */
[--C-:B------:R-:W-:Y:S02]  /*64a0*/  SHF.R.U64 R20, R22, UR4, R5.reuse ;  /* 0x0000000416147c19 */ /* 0x100fe40008001205 */
[----:B------:R-:W-:-:S03]  /*64b0*/  SHF.R.U32.HI R23, RZ, UR4, R5 ;  /* 0x00000004ff177c19 */ /* 0x000fc60008011605 */
[----:B------:R-:W-:Y:S02]  /*64c0*/  IMAD.MOV.U32 R4, RZ, RZ, R20 ;  /* 0x000000ffff047224 */ /* 0x000fe400078e0014 */
[----:B------:R-:W-:Y:S01]  /*64d0*/  IMAD.MOV.U32 R5, RZ, RZ, R23 ;  /* 0x000000ffff057224 */ /* 0x000fe200078e0017 */
[----:B0-----:R-:W-:Y:S06]  /*64e0*/  @!P1 BRA `(.L_x_124) ;  /* 0x0000000000289947 */ /* 0x001fec0003800000 */
        /* <DEDUP_REMOVED lines=10> */
.L_x_124:
[----:B------:R-:W-:Y:S01]  /*6590*/  ULDC UR4, c[0x0][0x648] ;  /* 0x0001920000047ab9 */ /* 0x000fe20000000800 */
[----:B------:R-:W-:Y:S01]  /*65a0*/  LOP3.LUT R22, R22, UR16, RZ, 0xc0, !PT ;  /* 0x0000001016167c12 */ /* 0x000fe2000f8ec0ff */
[----:B-1----:R-:W-:Y:S01]  /*65b0*/  IMAD.MOV R24, RZ, RZ, -R24 ;  /* 0x000000ffff187224 */ /* 0x002fe200078e0a18 */
[----:B------:R-:W-:Y:S01]  /*65c0*/  SHF.R.U64 R5, R4, UR4, R5 ;  /* 0x0000000404057c19 */ /* 0x000fe20008001205 */
[----:B------:R-:W-:Y:S01]  /*65d0*/  ULDC UR4, c[0x0][0x638] ;  /* 0x00018e0000047ab9 */ /* 0x000fe20000000800 */
[----:B------:R-:W-:Y:S01]  /*65e0*/  LOP3.LUT R19, R19, UR15, RZ, 0xc0, !PT ;  /* 0x0000000f13137c12 */ /* 0x000fe2000f8ec0ff */
[----:B---3--:R-:W-:Y:S01]  /*65f0*/  @P4 IMAD R18, R21, R24, R6 ;  /* 0x0000001815124224 */ /* 0x008fe200078e0206 */
[----:B------:R-:W-:Y:S01]  /*6600*/  ULDC UR5, c[0x0][0x610] ;  /* 0x0001840000057ab9 */ /* 0x000fe20000000800 */
[----:B------:R-:W-:Y:S02]  /*6610*/  IMAD.MOV R11, RZ, RZ, -R5 ;  /* 0x000000ffff0b7224 */ /* 0x000fe400078e0a05 */
[----:B------:R-:W-:-:S02]  /*6620*/  IMAD R5, R5, UR17, R22 ;  /* 0x0000001105057c24 */ /* 0x000fc4000f8e0216 */
[----:B------:R-:W-:Y:S01]  /*6630*/  IMAD R20, R11, UR4, R20 ;  /* 0x000000040b147c24 */ /* 0x000fe2000f8e0214 */
[----:B------:R-:W-:Y:S01]  /*6640*/  ULDC UR4, c[0x0][0x600] ;  /* 0x0001800000047ab9 */ /* 0x000fe20000000800 */
[----:B------:R-:W-:Y:S02]  /*6650*/  IMAD R18, R5, UR5, R18 ;  /* 0x0000000505127c24 */ /* 0x000fe4000f8e0212 */
[----:B------:R-:W-:Y:S02]  /*6660*/  IMAD R5, R20, UR4, R19 ;  /* 0x0000000414057c24 */ /* 0x000fe4000f8e0213 */
[----:B------:R-:W-:-:S03]  /*6670*/  IMAD.MOV.U32 R10, RZ, RZ, 0x1 ;  /* 0x00000001ff0a7424 */ /* 0x000fc600078e00ff */
[----:B------:R-:W-:Y:S02]  /*6680*/  SEL R4, R5, R18, !P4 ;  /* 0x0000001205047207 */ /* 0x000fe40006000000 */
[----:B------:R-:W-:Y:S01]  /*6690*/  SEL R6, R18, R5, !P4 ;  /* 0x0000000512067207 */ /* 0x000fe20006000000 */
[----:B------:R-:W-:-:S07]  /*66a0*/  IMAD.MOV.U32 R5, RZ, RZ, R16 ;  /* 0x000000ffff057224 */ /* 0x000fce00078e0010 */
.L_x_122:
[----:B------:R-:W-:Y:S05]  /*66b0*/  BSYNC B1 ;  /* 0x0000000000017941 */ /* 0x000fea0003800000 */
.L_x_121:
[----:B------:R-:W-:-:S13]  /*66c0*/  LOP3.LUT P1, RZ, R10, 0xff, RZ, 0xc0, !PT ;  /* 0x000000ff0aff7812 */ /* 0x000fda000782c0ff */
[----:B------:R-:W-:Y:S05]  /*66d0*/  @P1 BRA `(.L_x_125) ;  /* 0xfffffff400341947 */ /* 0x000fea000383ffff */
[----:B------:R-:W-:Y:S05]  /*66e0*/  BSYNC B0 ;  /* 0x0000000000007941 */ /* 0x000fea0003800000 */
.L_x_113:
[----:B------:R-:W-:-:S03]  /*66f0*/  UMOV UR4, 0xffffffff ;  /* 0xffffffff00047882 */ /* 0x000fc60000000000 */
[----:B------:R-:W-:Y:S05]  /*6700*/  BRA.DIV UR4, `(.L_x_126) ;  /* 0x0000000a04b47947 */ /* 0x000fea000b800000 */
[----:B------:R-:W-:-:S13]  /*6710*/  ELECT P0, URZ, PT ;  /* 0x00000000003f782f */ /* 0x000fda0003800000 */
.L_x_152:
[----:B------:R-:W-:Y:S04]  /*6720*/  BSSY B0, `(.L_x_127) ;  /* 0x0000085000007945 */ /* 0x000fe80003800000 */
[----:B------:R-:W-:Y:S05]  /*6730*/  @!P0 BRA `(.L_x_128) ;  /* 0x00000008000c8947 */ /* 0x000fea0003800000 */
[----:B------:R-:W-:-:S04]  /*6740*/  LOP3.LUT R7, R7, 0x2, RZ, 0xfc, !PT ;  /* 0x0000000207077812 */ /* 0x000fc800078efcff */
[----:B------:R-:W-:-:S13]  /*6750*/  ISETP.NE.AND P0, PT, R7, 0x3, PT ;  /* 0x000000030700780c */ /* 0x000fda0003f05270 */
[----:B------:R-:W-:Y:S05]  /*6760*/  @!P0 BRA `(.L_x_129) ;  /* 0x0000000000048947 */ /* 0x000fea0003800000 */
[----:B------:R-:W-:Y:S01]  /*6770*/  BPT.TRAP 0x1 ;  /* 0x000000040000795c */ /* 0x000fe20000300000 */
.L_x_129:
[----:B------:R-:W0:Y:S01]  /*6780*/  S2R R3, SR_CgaCtaId ;  /* 0x0000000000037919 */ /* 0x000e220000008800 */
[----:B------:R-:W-:Y:S02]  /*6790*/  MOV R0, 0x400 ;  /* 0x0000040000007802 */ /* 0x000fe40000000f00 */
[----:B------:R-:W-:Y:S02]  /*67a0*/  SHF.L.U32 R2, R12, 0x1f, RZ ;  /* 0x0000001f0c027819 */ /* 0x000fe400000006ff */
[----:B0-----:R-:W-:-:S05]  /*67b0*/  LEA R0, R3, R0, 0x18 ;  /* 0x0000000003007211 */ /* 0x001fca00078ec0ff */
[----:B------:R-:W-:-:S04]  /*67c0*/  VIADD R0, R0, 0x70 ;  /* 0x0000007000007836 */ /* 0x000fc80000000000 */
[C---:B------:R-:W-:Y:S02]  /*67d0*/  IMAD R5, R13.reuse, 0x8, R0 ;  /* 0x000000080d057824 */ /* 0x040fe400078e0200 */
[----:B------:R-:W-:Y:S02]  /*67e0*/  VIADD R13, R13, 0x1 ;  /* 0x000000010d0d7836 */ /* 0x000fe40000000000 */
[----:B------:R-:W0:Y:S03]  /*67f0*/  SYNCS.PHASECHK.TRANS64.TRYWAIT P0, [R5+URZ], R2 ;  /* 0x00000002050075a7 */ /* 0x000e26000800017f */
[----:B------:R-:W-:-:S04]  /*6800*/  ISETP.NE.AND P1, PT, R13, 0xe, PT ;  /* 0x0000000e0d00780c */ /* 0x000fc80003f25270 */
[----:B------:R-:W-:Y:S02]  /*6810*/  SEL R3, RZ, 0x1, P1 ;  /* 0x00000001ff037807 */ /* 0x000fe40000800000 */
[----:B------:R-:W-:Y:S02]  /*6820*/  SEL R13, R13, RZ, P1 ;  /* 0x000000ff0d0d7207 */ /* 0x000fe40000800000 */
[----:B------:R-:W-:-:S03]  /*6830*/  LOP3.LUT R12, R12, R3, RZ, 0x3c, !PT ;  /* 0x000000030c0c7212 */ /* 0x000fc600078e3cff */
[----:B------:R-:W-:Y:S01]  /*6840*/  IMAD R7, R13, 0x8, R0 ;  /* 0x000000080d077824 */ /* 0x000fe200078e0200 */
[----:B------:R-:W-:Y:S01]  /*6850*/  SHF.L.U32 R4, R12, 0x1f, RZ ;  /* 0x0000001f0c047819 */ /* 0x000fe200000006ff */
[----:B0-----:R-:W-:Y:S06]  /*6860*/  @!P0 BRA `(.L_x_130) ;  /* 0x0000000800808947 */ /* 0x001fec0003800000 */
.L_x_153:
[----:B------:R-:W1:Y:S01]  /*6870*/  SYNCS.PHASECHK.TRANS64.TRYWAIT P0, [R7+URZ], R4 ;  /* 0x00000004070075a7 */ /* 0x000e62000800017f */
[----:B0-----:R-:W-:-:S05]  /*6880*/  VIADD R2, R13, 0x1 ;  /* 0x000000010d027836 */ /* 0x001fca0000000000 */
[----:B------:R-:W-:-:S04]  /*6890*/  ISETP.NE.AND P1, PT, R2, 0xe, PT ;  /* 0x0000000e0200780c */ /* 0x000fc80003f25270 */
[----:B------:R-:W-:Y:S02]  /*68a0*/  SEL R3, RZ, 0x1, P1 ;  /* 0x00000001ff037807 */ /* 0x000fe40000800000 */
[----:B------:R-:W-:Y:S02]  /*68b0*/  SEL R9, R2, RZ, P1 ;  /* 0x000000ff02097207 */ /* 0x000fe40000800000 */
[----:B------:R-:W-:-:S03]  /*68c0*/  LOP3.LUT R12, R12, R3, RZ, 0x3c, !PT ;  /* 0x000000030c0c7212 */ /* 0x000fc600078e3cff */
[----:B------:R-:W-:Y:S01]  /*68d0*/  IMAD R6, R9, 0x8, R0 ;  /* 0x0000000809067824 */ /* 0x000fe200078e0200 */
[----:B------:R-:W-:Y:S01]  /*68e0*/  SHF.L.U32 R5, R12, 0x1f, RZ ;  /* 0x0000001f0c057819 */ /* 0x000fe200000006ff */
[----:B-1----:R-:W-:Y:S06]  /*68f0*/  @!P0 BRA `(.L_x_131) ;  /* 0x0000000800708947 */ /* 0x002fec0003800000 */
.L_x_154:
[----:B------:R-:W1:Y:S01]  /*6900*/  SYNCS.PHASECHK.TRANS64.TRYWAIT P0, [R6+URZ], R5 ;  /* 0x00000005060075a7 */ /* 0x000e62000800017f */
[----:B------:R-:W-:-:S05]  /*6910*/  VIADD R2, R9, 0x1 ;  /* 0x0000000109027836 */ /* 0x000fca0000000000 */
[----:B------:R-:W-:-:S04]  /*6920*/  ISETP.NE.AND P1, PT, R2, 0xe, PT ;  /* 0x0000000e0200780c */ /* 0x000fc80003f25270 */
[----:B------:R-:W-:Y:S02]  /*6930*/  SEL R3, RZ, 0x1, P1 ;  /* 0x00000001ff037807 */ /* 0x000fe40000800000 */
[----:B0-----:R-:W-:Y:S02]  /*6940*/  SEL R7, R2, RZ, P1 ;  /* 0x000000ff02077207 */ /* 0x001fe40000800000 */
[----:B------:R-:W-:-:S03]  /*6950*/  LOP3.LUT R12, R12, R3, RZ, 0x3c, !PT ;  /* 0x000000030c0c7212 */ /* 0x000fc600078e3cff */
[----:B------:R-:W-:Y:S01]  /*6960*/  IMAD R9, R7, 0x8, R0 ;  /* 0x0000000807097824 */ /* 0x000fe200078e0200 */
[----:B------:R-:W-:Y:S01]  /*6970*/  SHF.L.U32 R4, R12, 0x1f, RZ ;  /* 0x0000001f0c047819 */ /* 0x000fe200000006ff */
[----:B-1----:R-:W-:Y:S06]  /*6980*/  @!P0 BRA `(.L_x_132) ;  /* 0x0000000800608947 */ /* 0x002fec0003800000 */
.L_x_155:
[----:B------:R-:W1:Y:S01]  /*6990*/  SYNCS.PHASECHK.TRANS64.TRYWAIT P0, [R9+URZ], R4 ;  /* 0x00000004090075a7 */ /* 0x000e62000800017f */
[----:B------:R-:W-:-:S05]  /*69a0*/  VIADD R2, R7, 0x1 ;  /* 0x0000000107027836 */ /* 0x000fca0000000000 */
[----:B------:R-:W-:-:S04]  /*69b0*/  ISETP.NE.AND P1, PT, R2, 0xe, PT ;  /* 0x0000000e0200780c */ /* 0x000fc80003f25270 */
[----:B------:R-:W-:Y:S02]  /*69c0*/  SEL R3, RZ, 0x1, P1 ;  /* 0x00000001ff037807 */ /* 0x000fe40000800000 */
[----:B------:R-:W-:Y:S02]  /*69d0*/  SEL R7, R2, RZ, P1 ;  /* 0x000000ff02077207 */ /* 0x000fe40000800000 */
[----:B------:R-:W-:-:S03]  /*69e0*/  LOP3.LUT R12, R12, R3, RZ, 0x3c, !PT ;  /* 0x000000030c0c7212 */ /* 0x000fc600078e3cff */
[----:B0-----:R-:W-:Y:S01]  /*69f0*/  IMAD R6, R7, 0x8, R0 ;  /* 0x0000000807067824 */ /* 0x001fe200078e0200 */
[----:B------:R-:W-:Y:S01]  /*6a00*/  SHF.L.U32 R5, R12, 0x1f, RZ ;  /* 0x0000001f0c057819 */ /* 0x000fe200000006ff */
[----:B-1----:R-:W-:Y:S06]  /*6a10*/  @!P0 BRA `(.L_x_133) ;  /* 0x0000000800508947 */ /* 0x002fec0003800000 */
.L_x_156:
        /* <DEDUP_REMOVED lines=9> */
.L_x_157:
        /* <DEDUP_REMOVED lines=9> */
.L_x_158:
        /* <DEDUP_REMOVED lines=9> */
.L_x_159:
        /* <DEDUP_REMOVED lines=9> */
.L_x_160:
        /* <DEDUP_REMOVED lines=9> */
.L_x_161:
        /* <DEDUP_REMOVED lines=9> */
.L_x_162:
        /* <DEDUP_REMOVED lines=9> */
.L_x_163:
        /* <DEDUP_REMOVED lines=9> */
.L_x_164:
[----:B------:R-:W1:Y:S01]  /*6ea0*/  SYNCS.PHASECHK.TRANS64.TRYWAIT P0, [R6+URZ], R5 ;  /* 0x00000005060075a7 */ /* 0x000e62000800017f */
[----:B------:R-:W-:-:S05]  /*6eb0*/  VIADD R2, R7, 0x1 ;  /* 0x0000000107027836 */ /* 0x000fca0000000000 */
[----:B------:R-:W-:-:S04]  /*6ec0*/  ISETP.NE.AND P1, PT, R2, 0xe, PT ;  /* 0x0000000e0200780c */ /* 0x000fc80003f25270 */
[----:B0-----:R-:W-:Y:S02]  /*6ed0*/  SEL R4, RZ, 0x1, P1 ;  /* 0x00000001ff047807 */ /* 0x001fe40000800000 */
[----:B------:R-:W-:Y:S02]  /*6ee0*/  SEL R3, R2, RZ, P1 ;  /* 0x000000ff02037207 */ /* 0x000fe40000800000 */
[----:B------:R-:W-:Y:S01]  /*6ef0*/  LOP3.LUT R4, R11, R4, RZ, 0x3c, !PT ;  /* 0x000000040b047212 */ /* 0x000fe200078e3cff */
[----:B-1----:R-:W-:Y:S06]  /*6f00*/  @!P0 BRA `(.L_x_142) ;  /* 0x0000000400c88947 */ /* 0x002fec0003800000 */
.L_x_165:
[----:B------:R-:W-:Y:S01]  /*6f10*/  IMAD R3, R3, 0x8, R0 ;  /* 0x0000000803037824 */ /* 0x000fe200078e0200 */
[----:B------:R-:W-:-:S07]  /*6f20*/  SHF.L.U32 R0, R4, 0x1f, RZ ;  /* 0x0000001f04007819 */ /* 0x000fce00000006ff */
.L_x_143:
[----:B-1----:R1:W2:Y:S02]  /*6f30*/  SYNCS.PHASECHK.TRANS64.TRYWAIT P0, [R3+URZ], R0 ;  /* 0x00000000030075a7 */ /* 0x0022a4000800017f */
[----:B--2---:R-:W-:Y:S05]  /*6f40*/  @!P0 NANOSLEEP.SYNCS 0x989680 ;  /* 0x009896800000895d */ /* 0x004fea0003900000 */
[----:B------:R-:W2:Y:S02]  /*6f50*/  @!P0 SYNCS.PHASECHK.TRANS64 P0, [R3+URZ], R0 ;  /* 0x00000000030085a7 */ /* 0x000ea4000800007f */
[----:B--2---:R-:W-:Y:S05]  /*6f60*/  @!P0 BRA `(.L_x_143) ;  /* 0xfffffffc00f08947 */ /* 0x004fea000383ffff */
.L_x_128:
[----:B------:R-:W-:Y:S05]  /*6f70*/  BSYNC B0 ;  /* 0x0000000000007941 */ /* 0x000fea0003800000 */
.L_x_127:
[----:B------:R-:W-:Y:S05]  /*6f80*/  EXIT ;  /* 0x000000000000794d */ /* 0x000fea0003800000 */
.L_x_20:
[----:B0-----:R-:W-:-:S04]  /*6f90*/  IMAD.U32 R15, RZ, RZ, UR11 ;  /* 0x0000000bff0f7e24 */ /* 0x001fc8000f8e00ff */
[----:B------:R0:W1:Y:S03]  /*6fa0*/  SYNCS.PHASECHK.TRANS64.TRYWAIT P1, [R15+URZ+-0x8], R14 ;  /* 0xfffff80e0f0075a7 */ /* 0x000066000802017f */
[----:B-1----:R-:W-:Y:S05]  /*6fb0*/  @!P1 NANOSLEEP.SYNCS 0x989680 ;  /* 0x009896800000995d */ /* 0x002fea0003900000 */
[----:B------:R-:W1:Y:S02]  /*6fc0*/  @!P1 SYNCS.PHASECHK.TRANS64 P1, [R15+URZ+-0x8], R14 ;  /* 0xfffff80e0f0095a7 */ /* 0x000e64000802007f */
[----:B-1----:R-:W-:Y:S05]  /*6fd0*/  @!P1 BRA `(.L_x_20) ;  /* 0xfffffffc00ec9947 */ /* 0x002fea000383ffff */
[----:B------:R-:W-:Y:S05]  /*6fe0*/  BRA `(.L_x_144) ;  /* 0xffffffa800087947 */ /* 0x000fea000383ffff */
.L_x_25:
[----:B-1----:R-:W-:-:S04]  /*6ff0*/  IMAD.U32 R15, RZ, RZ, UR6 ;  /* 0x00000006ff0f7e24 */ /* 0x002fc8000f8e00ff */
[----:B------:R1:W3:Y:S03]  /*7000*/  SYNCS.PHASECHK.TRANS64.TRYWAIT P1, [R15+URZ], R14 ;  /* 0x0000000e0f0075a7 */ /* 0x0002e6000802017f */
[----:B---3--:R-:W-:Y:S05]  /*7010*/  @!P1 NANOSLEEP.SYNCS 0x989680 ;  /* 0x009896800000995d */ /* 0x008fea0003900000 */
[----:B------:R-:W3:Y:S02]  /*7020*/  @!P1 SYNCS.PHASECHK.TRANS64 P1, [R15+URZ], R14 ;  /* 0x0000000e0f0095a7 */ /* 0x000ee4000802007f */
[----:B---3--:R-:W-:Y:S05]  /*7030*/  @!P1 BRA `(.L_x_25) ;  /* 0xfffffffc00ec9947 */ /* 0x008fea000383ffff */
[----:B------:R-:W-:Y:S05]  /*7040*/  BRA `(.L_x_24) ;  /* 0xffffffa800b47947 */ /* 0x000fea000383ffff */
.L_x_31:
[----:B-1----:R-:W-:-:S04]  /*7050*/  IMAD.U32 R19, RZ, RZ, UR16 ;  /* 0x00000010ff137e24 */ /* 0x002fc8000f8e00ff */
[----:B------:R1:W3:Y:S03]  /*7060*/  SYNCS.PHASECHK.TRANS64.TRYWAIT P1, [R19+URZ], R18 ;  /* 0x00000012130075a7 */ /* 0x0002e6000802017f */
[----:B---3--:R-:W-:Y:S05]  /*7070*/  @!P1 NANOSLEEP.SYNCS 0x989680 ;  /* 0x009896800000995d */ /* 0x008fea0003900000 */
[----:B------:R-:W3:Y:S02]  /*7080*/  @!P1 SYNCS.PHASECHK.TRANS64 P1, [R19+URZ], R18 ;  /* 0x00000012130095a7 */ /* 0x000ee4000802007f */
[----:B---3--:R-:W-:Y:S05]  /*7090*/  @!P1 BRA `(.L_x_31) ;  /* 0xfffffffc00ec9947 */ /* 0x008fea000383ffff */
[----:B------:R-:W-:Y:S05]  /*70a0*/  BRA `(.L_x_30) ;  /* 0xffffffb0003c7947 */ /* 0x000fea000383ffff */
.L_x_41:
[----:B0-----:R-:W-:-:S04]  /*70b0*/  IMAD.U32 R15, RZ, RZ, UR11 ;  /* 0x0000000bff0f7e24 */ /* 0x001fc8000f8e00ff */
[----:B------:R0:W1:Y:S03]  /*70c0*/  SYNCS.PHASECHK.TRANS64.TRYWAIT P1, [R15+URZ+0x8], R14 ;  /* 0x0000080e0f0075a7 */ /* 0x000066000802017f */
[----:B-1----:R-:W-:Y:S05]  /*70d0*/  @!P1 NANOSLEEP.SYNCS 0x989680 ;  /* 0x009896800000995d */ /* 0x002fea0003900000 */
[----:B------:R-:W1:Y:S02]  /*70e0*/  @!P1 SYNCS.PHASECHK.TRANS64 P1, [R15+URZ+0x8], R14 ;  /* 0x0000080e0f0095a7 */ /* 0x000e64000802007f */
[----:B-1----:R-:W-:Y:S05]  /*70f0*/  @!P1 BRA `(.L_x_41) ;  /* 0xfffffffc00ec9947 */ /* 0x002fea000383ffff */
[----:B------:R-:W-:Y:S05]  /*7100*/  BRA `(.L_x_145) ;  /* 0xffffffb800bc7947 */ /* 0x000fea000383ffff */
.L_x_114:
[----:B------:R-:W-:Y:S01]  /*7110*/  BSSY B1, `(.L_x_146) ;  /* 0x0000006000017945 */ /* 0x000fe20003800000 */
[----:B------:R-:W-:-:S07]  /*7120*/  IMAD.MOV.U32 R10, RZ, RZ, -0x1 ;  /* 0xffffffffff0a7424 */ /* 0x000fce00078e00ff */
[----:B------:R-:W-:Y:S05]  /*7130*/  WARPSYNC.COLLECTIVE R10, `(.L_x_147) ;  /* 0x000000000a0c7348 */ /* 0x000fea0003c00000 */
[----:B------:R-:W-:Y:S02]  /*7140*/  ELECT P1, UR62, PT ;  /* 0x00000000003e782f */ /* 0x000fe40003820000 */
[----:B------:R-:W-:Y:S01]  /*7150*/  MOV R10, UR62 ;  /* 0x0000003e000a7c02 */ /* 0x000fe20008000f00 */
[----:B------:R-:W-:Y:S10]  /*7160*/  ENDCOLLECTIVE ;  /* 0x000000000000791b */ /* 0x000ff40003800000 */
.L_x_147:
[----:B------:R-:W-:Y:S05]  /*7170*/  BSYNC B1 ;  /* 0x0000000000017941 */ /* 0x000fea0003800000 */
.L_x_146:
[----:B------:R-:W-:Y:S05]  /*7180*/  BRA `(.L_x_148) ;  /* 0xffffffe800947947 */ /* 0x000fea000383ffff */
.L_x_117:
[----:B0-----:R0:W1:Y:S02]  /*7190*/  SYNCS.PHASECHK.TRANS64.TRYWAIT P1, [R19+URZ+0x70], R10 ;  /* 0x0000700a130075a7 */ /* 0x001064000802017f */
[----:B-1----:R-:W-:Y:S05]  /*71a0*/  @!P1 NANOSLEEP.SYNCS 0x989680 ;  /* 0x009896800000995d */ /* 0x002fea0003900000 */
[----:B------:R-:W1:Y:S02]  /*71b0*/  @!P1 SYNCS.PHASECHK.TRANS64 P1, [R19+URZ+0x70], R10 ;  /* 0x0000700a130095a7 */ /* 0x000e64000802007f */
[----:B-1----:R-:W-:Y:S05]  /*71c0*/  @!P1 BRA `(.L_x_117) ;  /* 0xfffffffc00f09947 */ /* 0x002fea000383ffff */
[----:B------:R-:W-:Y:S05]  /*71d0*/  BRA `(.L_x_149) ;  /* 0xffffffe800d07947 */ /* 0x000fea000383ffff */
.L_x_126:
[----:B------:R-:W-:Y:S01]  /*71e0*/  BSSY B0, `(.L_x_150) ;  /* 0x0000006000007945 */ /* 0x000fe20003800000 */
[----:B------:R-:W-:-:S07]  /*71f0*/  IMAD.MOV.U32 R10, RZ, RZ, -0x1 ;  /* 0xffffffffff0a7424 */ /* 0x000fce00078e00ff */
[----:B------:R-:W-:Y:S05]  /*7200*/  WARPSYNC.COLLECTIVE R10, `(.L_x_151) ;  /* 0x000000000a0c7348 */ /* 0x000fea0003c00000 */
[----:B------:R-:W-:Y:S02]  /*7210*/  ELECT P1, UR62, PT ;  /* 0x00000000003e782f */ /* 0x000fe40003820000 */
[----:B------:R-:W-:Y:S01]  /*7220*/  MOV R10, UR62 ;  /* 0x0000003e000a7c02 */ /* 0x000fe20008000f00 */
[----:B------:R-:W-:Y:S10]  /*7230*/  ENDCOLLECTIVE ;  /* 0x000000000000791b */ /* 0x000ff40003800000 */
.L_x_151:
[----:B------:R-:W-:Y:S05]  /*7240*/  BSYNC B0 ;  /* 0x0000000000007941 */ /* 0x000fea0003800000 */
.L_x_150:
[----:B------:R-:W-:Y:S01]  /*7250*/  PLOP3.LUT P0, PT, P1, PT, PT, 0x80, 0x0 ;  /* 0x000000000000781c */ /* 0x000fe20000f0f070 */
[----:B------:R-:W-:-:S12]  /*7260*/  BRA `(.L_x_152) ;  /* 0xfffffff4002c7947 */ /* 0x000fd8000383ffff */
.L_x_130:
[----:B0-----:R0:W1:Y:S02]  /*7270*/  SYNCS.PHASECHK.TRANS64.TRYWAIT P0, [R5+URZ], R2 ;  /* 0x00000002050075a7 */ /* 0x001064000800017f */
[----:B-1----:R-:W-:Y:S05]  /*7280*/  @!P0 NANOSLEEP.SYNCS 0x989680 ;  /* 0x009896800000895d */ /* 0x002fea0003900000 */
[----:B------:R-:W1:Y:S02]  /*7290*/  @!P0 SYNCS.PHASECHK.TRANS64 P0, [R5+URZ], R2 ;  /* 0x00000002050085a7 */ /* 0x000e64000800007f */
[----:B-1----:R-:W-:Y:S05]  /*72a0*/  @!P0 BRA `(.L_x_130) ;  /* 0xfffffffc00f08947 */ /* 0x002fea000383ffff */
[----:B------:R-:W-:Y:S05]  /*72b0*/  BRA `(.L_x_153) ;  /* 0xfffffff4006c7947 */ /* 0x000fea000383ffff */
.L_x_131:
[----:B0-----:R0:W1:Y:S02]  /*72c0*/  SYNCS.PHASECHK.TRANS64.TRYWAIT P0, [R7+URZ], R4 ;  /* 0x00000004070075a7 */ /* 0x001064000800017f */
[----:B-1----:R-:W-:Y:S05]  /*72d0*/  @!P0 NANOSLEEP.SYNCS 0x989680 ;  /* 0x009896800000895d */ /* 0x002fea0003900000 */
[----:B------:R-:W1:Y:S02]  /*72e0*/  @!P0 SYNCS.PHASECHK.TRANS64 P0, [R7+URZ], R4 ;  /* 0x00000004070085a7 */ /* 0x000e64000800007f */
[----:B-1----:R-:W-:Y:S05]  /*72f0*/  @!P0 BRA `(.L_x_131) ;  /* 0xfffffffc00f08947 */ /* 0x002fea000383ffff */
[----:B------:R-:W-:Y:S05]  /*7300*/  BRA `(.L_x_154) ;  /* 0xfffffff4007c7947 */ /* 0x000fea000383ffff */
.L_x_132:
[----:B0-----:R0:W1:Y:S02]  /*7310*/  SYNCS.PHASECHK.TRANS64.TRYWAIT P0, [R6+URZ], R5 ;  /* 0x00000005060075a7 */ /* 0x001064000800017f */
[----:B-1----:R-:W-:Y:S05]  /*7320*/  @!P0 NANOSLEEP.SYNCS 0x989680 ;  /* 0x009896800000895d */ /* 0x002fea0003900000 */
[----:B------:R-:W1:Y:S02]  /*7330*/  @!P0 SYNCS.PHASECHK.TRANS64 P0, [R6+URZ], R5 ;  /* 0x00000005060085a7 */ /* 0x000e64000800007f */
[----:B-1----:R-:W-:Y:S05]  /*7340*/  @!P0 BRA `(.L_x_132) ;  /* 0xfffffffc00f08947 */ /* 0x002fea000383ffff */
[----:B------:R-:W-:Y:S05]  /*7350*/  BRA `(.L_x_155) ;  /* 0xfffffff4008c7947 */ /* 0x000fea000383ffff */
.L_x_133:
[----:B0-----:R0:W1:Y:S02]  /*7360*/  SYNCS.PHASECHK.TRANS64.TRYWAIT P0, [R9+URZ], R4 ;  /* 0x00000004090075a7 */ /* 0x001064000800017f */
[----:B-1----:R-:W-:Y:S05]  /*7370*/  @!P0 NANOSLEEP.SYNCS 0x989680 ;  /* 0x009896800000895d */ /* 0x002fea0003900000 */
[----:B------:R-:W1:Y:S02]  /*7380*/  @!P0 SYNCS.PHASECHK.TRANS64 P0, [R9+URZ], R4 ;  /* 0x00000004090085a7 */ /* 0x000e64000800007f */
[----:B-1----:R-:W-:Y:S05]  /*7390*/  @!P0 BRA `(.L_x_133) ;  /* 0xfffffffc00f08947 */ /* 0x002fea000383ffff */
[----:B------:R-:W-:Y:S05]  /*73a0*/  BRA `(.L_x_156) ;  /* 0xfffffff4009c7947 */ /* 0x000fea000383ffff */
.L_x_134:
[----:B0-----:R0:W1:Y:S02]  /*73b0*/  SYNCS.PHASECHK.TRANS64.TRYWAIT P0, [R6+URZ], R5 ;  /* 0x00000005060075a7 */ /* 0x001064000800017f */
[----:B-1----:R-:W-:Y:S05]  /*73c0*/  @!P0 NANOSLEEP.SYNCS 0x989680 ;  /* 0x009896800000895d */ /* 0x002fea0003900000 */
[----:B------:R-:W1:Y:S02]  /*73d0*/  @!P0 SYNCS.PHASECHK.TRANS64 P0, [R6+URZ], R5 ;  /* 0x00000005060085a7 */ /* 0x000e64000800007f */
[----:B-1----:R-:W-:Y:S05]  /*73e0*/  @!P0 BRA `(.L_x_134) ;  /* 0xfffffffc00f08947 */ /* 0x002fea000383ffff */
[----:B------:R-:W-:Y:S05]  /*73f0*/  BRA `(.L_x_157) ;  /* 0xfffffff400ac7947 */ /* 0x000fea000383ffff */
.L_x_135:
[----:B0-----:R0:W1:Y:S02]  /*7400*/  SYNCS.PHASECHK.TRANS64.TRYWAIT P0, [R9+URZ], R4 ;  /* 0x00000004090075a7 */ /* 0x001064000800017f */
[----:B-1----:R-:W-:Y:S05]  /*7410*/  @!P0 NANOSLEEP.SYNCS 0x989680 ;  /* 0x009896800000895d */ /* 0x002fea0003900000 */
[----:B------:R-:W1:Y:S02]  /*7420*/  @!P0 SYNCS.PHASECHK.TRANS64 P0, [R9+URZ], R4 ;  /* 0x00000004090085a7 */ /* 0x000e64000800007f */
[----:B-1----:R-:W-:Y:S05]  /*7430*/  @!P0 BRA `(.L_x_135) ;  /* 0xfffffffc00f08947 */ /* 0x002fea000383ffff */
[----:B------:R-:W-:Y:S05]  /*7440*/  BRA `(.L_x_158) ;  /* 0xfffffff400bc7947 */ /* 0x000fea000383ffff */
.L_x_136:
[----:B0-----:R0:W1:Y:S02]  /*7450*/  SYNCS.PHASECHK.TRANS64.TRYWAIT P0, [R6+URZ], R5 ;  /* 0x00000005060075a7 */ /* 0x001064000800017f */
[----:B-1----:R-:W-:Y:S05]  /*7460*/  @!P0 NANOSLEEP.SYNCS 0x989680 ;  /* 0x009896800000895d */ /* 0x002fea0003900000 */
[----:B------:R-:W1:Y:S02]  /*7470*/  @!P0 SYNCS.PHASECHK.TRANS64 P0, [R6+URZ], R5 ;  /* 0x00000005060085a7 */ /* 0x000e64000800007f */
[----:B-1----:R-:W-:Y:S05]  /*7480*/  @!P0 BRA `(.L_x_136) ;  /* 0xfffffffc00f08947 */ /* 0x002fea000383ffff */
[----:B------:R-:W-:Y:S05]  /*7490*/  BRA `(.L_x_159) ;  /* 0xfffffff400cc7947 */ /* 0x000fea000383ffff */
.L_x_137:
[----:B0-----:R0:W1:Y:S02]  /*74a0*/  SYNCS.PHASECHK.TRANS64.TRYWAIT P0, [R9+URZ], R4 ;  /* 0x00000004090075a7 */ /* 0x001064000800017f */
[----:B-1----:R-:W-:Y:S05]  /*74b0*/  @!P0 NANOSLEEP.SYNCS 0x989680 ;  /* 0x009896800000895d */ /* 0x002fea0003900000 */
[----:B------:R-:W1:Y:S02]  /*74c0*/  @!P0 SYNCS.PHASECHK.TRANS64 P0, [R9+URZ], R4 ;  /* 0x00000004090085a7 */ /* 0x000e64000800007f */
[----:B-1----:R-:W-:Y:S05]  /*74d0*/  @!P0 BRA `(.L_x_137) ;  /* 0xfffffffc00f08947 */ /* 0x002fea000383ffff */
[----:B------:R-:W-:Y:S05]  /*74e0*/  BRA `(.L_x_160) ;  /* 0xfffffff400dc7947 */ /* 0x000fea000383ffff */
.L_x_138:
[----:B0-----:R0:W1:Y:S02]  /*74f0*/  SYNCS.PHASECHK.TRANS64.TRYWAIT P0, [R6+URZ], R5 ;  /* 0x00000005060075a7 */ /* 0x001064000800017f */
[----:B-1----:R-:W-:Y:S05]  /*7500*/  @!P0 NANOSLEEP.SYNCS 0x989680 ;  /* 0x009896800000895d */ /* 0x002fea0003900000 */
[----:B------:R-:W1:Y:S02]  /*7510*/  @!P0 SYNCS.PHASECHK.TRANS64 P0, [R6+URZ], R5 ;  /* 0x00000005060085a7 */ /* 0x000e64000800007f */
[----:B-1----:R-:W-:Y:S05]  /*7520*/  @!P0 BRA `(.L_x_138) ;  /* 0xfffffffc00f08947 */ /* 0x002fea000383ffff */
[----:B------:R-:W-:Y:S05]  /*7530*/  BRA `(.L_x_161) ;  /* 0xfffffff400ec7947 */ /* 0x000fea000383ffff */
.L_x_139:
[----:B0-----:R0:W1:Y:S02]  /*7540*/  SYNCS.PHASECHK.TRANS64.TRYWAIT P0, [R9+URZ], R4 ;  /* 0x00000004090075a7 */ /* 0x001064000800017f */
[----:B-1----:R-:W-:Y:S05]  /*7550*/  @!P0 NANOSLEEP.SYNCS 0x989680 ;  /* 0x009896800000895d */ /* 0x002fea0003900000 */
[----:B------:R-:W1:Y:S02]  /*7560*/  @!P0 SYNCS.PHASECHK.TRANS64 P0, [R9+URZ], R4 ;  /* 0x00000004090085a7 */ /* 0x000e64000800007f */
[----:B-1----:R-:W-:Y:S05]  /*7570*/  @!P0 BRA `(.L_x_139) ;  /* 0xfffffffc00f08947 */ /* 0x002fea000383ffff */
[----:B------:R-:W-:Y:S05]  /*7580*/  BRA `(.L_x_162) ;  /* 0xfffffff400fc7947 */ /* 0x000fea000383ffff */
.L_x_140:
[----:B0-----:R0:W1:Y:S02]  /*7590*/  SYNCS.PHASECHK.TRANS64.TRYWAIT P0, [R6+URZ], R5 ;  /* 0x00000005060075a7 */ /* 0x001064000800017f */
[----:B-1----:R-:W-:Y:S05]  /*75a0*/  @!P0 NANOSLEEP.SYNCS 0x989680 ;  /* 0x009896800000895d */ /* 0x002fea0003900000 */
[----:B------:R-:W1:Y:S02]  /*75b0*/  @!P0 SYNCS.PHASECHK.TRANS64 P0, [R6+URZ], R5 ;  /* 0x00000005060085a7 */ /* 0x000e64000800007f */
[----:B-1----:R-:W-:Y:S05]  /*75c0*/  @!P0 BRA `(.L_x_140) ;  /* 0xfffffffc00f08947 */ /* 0x002fea000383ffff */
[----:B------:R-:W-:Y:S05]  /*75d0*/  BRA `(.L_x_163) ;  /* 0xfffffff8000c7947 */ /* 0x000fea000383ffff */
.L_x_141:
[----:B0-----:R0:W1:Y:S02]  /*75e0*/  SYNCS.PHASECHK.TRANS64.TRYWAIT P0, [R9+URZ], R4 ;  /* 0x00000004090075a7 */ /* 0x001064000800017f */
[----:B-1----:R-:W-:Y:S05]  /*75f0*/  @!P0 NANOSLEEP.SYNCS 0x989680 ;  /* 0x009896800000895d */ /* 0x002fea0003900000 */
[----:B------:R-:W1:Y:S02]  /*7600*/  @!P0 SYNCS.PHASECHK.TRANS64 P0, [R9+URZ], R4 ;  /* 0x00000004090085a7 */ /* 0x000e64000800007f */
[----:B-1----:R-:W-:Y:S05]  /*7610*/  @!P0 BRA `(.L_x_141) ;  /* 0xfffffffc00f08947 */ /* 0x002fea000383ffff */
[----:B------:R-:W-:Y:S05]  /*7620*/  BRA `(.L_x_164) ;  /* 0xfffffff8001c7947 */ /* 0x000fea000383ffff */
.L_x_142:
[----:B0-----:R0:W1:Y:S02]  /*7630*/  SYNCS.PHASECHK.TRANS64.TRYWAIT P0, [R6+URZ], R5 ;  /* 0x00000005060075a7 */ /* 0x001064000800017f */
[----:B-1----:R-:W-:Y:S05]  /*7640*/  @!P0 NANOSLEEP.SYNCS 0x989680 ;  /* 0x009896800000895d */ /* 0x002fea0003900000 */
[----:B------:R-:W1:Y:S02]  /*7650*/  @!P0 SYNCS.PHASECHK.TRANS64 P0, [R6+URZ], R5 ;  /* 0x00000005060085a7 */ /* 0x000e64000800007f */
[----:B-1----:R-:W-:Y:S05]  /*7660*/  @!P0 BRA `(.L_x_142) ;  /* 0xfffffffc00f08947 */ /* 0x002fea000383ffff */
[----:B------:R-:W-:Y:S05]  /*7670*/  BRA `(.L_x_165) ;  /* 0xfffffff800247947 */ /* 0x000fea000383ffff */
.L_x_166:
[----:B------:R-:W-:-:S00]  /*7680*/  BRA `(.L_x_166) ;  /* 0xfffffffc00fc7947 */ /* 0x000fc0000383ffff */
[----:B------:R-:W-:-:S00]  /*7690*/  NOP ;  /* 0x0000000000007918 */ /* 0x000fc00000000000 */
        /* <DEDUP_REMOVED lines=14> */
.L_x_167:


//--------------------- .nv.shared._ZN7cutlass13device_kernelINS_4gemm6kernel13GemmUniversalIN4cute5tupleIJiiiiEEENS1_10collective13CollectiveMmaINS1_37MainloopSm90TmaGmmaWarpSpecializedFP8ILi14ENS5_IJNS4_1CILi1EEENSA_ILi4EEESB_EEENS1_32KernelTmaWarpSpecializedPingpongEEENS5_IJNSA_ILi64EEESG_NSA_ILi128EEEEEENS_12float_e5m2_tENS5_IJlSB_lEEESJ_SK_NS4_8TiledMMAINS4_8MMA_AtomIJNS4_4SM904GMMA30MMA_64x64x32_F32E5M2E5M2_SS_TNILNSO_7ScaleInE1ELSQ_1EEEEEENS4_6LayoutINS5_IJSB_SB_SB_EEENS5_IJNSA_ILi0EEESV_SV_EEEEENS5_IJNS4_10UnderscoreESY_SY_EEEEENS4_23SM90_TMA_LOAD_MULTICASTENS4_14ComposedLayoutINS4_7SwizzleILi3ELi4ELi3EEENS4_18smem_ptr_flag_bitsILi8EEENST_INS5_IJNSA_ILi8EEESH_EEENS5_IJSH_SB_EEEEEEEvNS4_8identityENS4_13SM90_TMA_LOADES1B_vS1C_EENS_8epilogue10collective6detail29Sm90TmaWarpSpecializedAdapterINS1G_15DefaultEpilogueISJ_SK_SK_NS1F_6thread17LinearCombinationISJ_Li1EffLNS1K_9ScaleType4KindE0ELNS_15FloatRoundStyleE2ESJ_EENS1_15EpilogueDefaultEEEEEvvEEEEvNT_6ParamsE --------------------------
	.section	.nv.shared._ZN7cutlass13device_kernelINS_4gemm6kernel13GemmUniversalIN4cute5tupleIJiiiiEEENS1_10collective13CollectiveMmaINS1_37MainloopSm90TmaGmmaWarpSpecializedFP8ILi14ENS5_IJNS4_1CILi1EEENSA_ILi4EEESB_EEENS1_32KernelTmaWarpSpecializedPingpongEEENS5_IJNSA_ILi64EEESG_NSA_ILi128EEEEEENS_12float_e5m2_tENS5_IJlSB_lEEESJ_SK_NS4_8TiledMMAINS4_8MMA_AtomIJNS4_4SM904GMMA30MMA_64x64x32_F32E5M2E5M2_SS_TNILNSO_7ScaleInE1ELSQ_1EEEEEENS4_6LayoutINS5_IJSB_SB_SB_EEENS5_IJNSA_ILi0EEESV_SV_EEEEENS5_IJNS4_10UnderscoreESY_SY_EEEEENS4_23SM90_TMA_LOAD_MULTICASTENS4_14ComposedLayoutINS4_7SwizzleILi3ELi4ELi3EEENS4_18smem_ptr_flag_bitsILi8EEENST_INS5_IJNSA_ILi8EEESH_EEENS5_IJSH_SB_EEEEEEEvNS4_8identityENS4_13SM90_TMA_LOADES1B_vS1C_EENS_8epilogue10collective6detail29Sm90TmaWarpSpecializedAdapterINS1G_15DefaultEpilogueISJ_SK_SK_NS1F_6thread17LinearCombinationISJ_Li1EffLNS1K_9ScaleType4KindE0ELNS_15FloatRoundStyleE2ESJ_EENS1_15EpilogueDefaultEEEEEvvEEEEvNT_6ParamsE,"aw",@nobits
	.sectionflags	@""
	.align	16
	.zero		1024


//--------------------- .nv.shared.reserved.0     --------------------------
	.section	.nv.shared.reserved.0,"aw",@nobits
	.weak		__nv_reservedSMEM_offset_0_alias
	.size		__nv_reservedSMEM_offset_0_alias, 0, 0
	.other		__nv_reservedSMEM_offset_0_alias,@"STO_CUDA_RESERVED_SHARED STV_DEFAULT"
__nv_reservedSMEM_offset_0_alias:
	.zero		0


//--------------------- .nv.global                --------------------------
	.section	.nv.global,"aw",@nobits
.nv.global:
	.type		_ZN40_INTERNAL_9ddd8b86_4_k_cu_b21faf4d_274084cute1_E,@object
	.size		_ZN40_INTERNAL_9ddd8b86_4_k_cu_b21faf4d_274084cute1_E,(_ZN40_INTERNAL_9ddd8b86_4_k_cu_b21faf4d_274084cuda3std3__45__cpo6cbeginE - _ZN40_INTERNAL_9ddd8b86_4_k_cu_b21faf4d_274084cute1_E)
_ZN40_INTERNAL_9ddd8b86_4_k_cu_b21faf4d_274084cute1_E:
	.zero		1
	.type		_ZN40_INTERNAL_9ddd8b86_4_k_cu_b21faf4d_274084cuda3std3__45__cpo6cbeginE,@object
	.size		_ZN40_INTERNAL_9ddd8b86_4_k_cu_b21faf4d_274084cuda3std3__45__cpo6cbeginE,(_ZN40_INTERNAL_9ddd8b86_4_k_cu_b21faf4d_274084cuda3std3__48in_placeE - _ZN40_INTERNAL_9ddd8b86_4_k_cu_b21faf4d_274084cuda3std3__45__cpo6cbeginE)
_ZN40_INTERNAL_9ddd8b86_4_k_cu_b21faf4d_274084cuda3std3__45__cpo6cbeginE:
	.zero		1
	.type		_ZN40_INTERNAL_9ddd8b86_4_k_cu_b21faf4d_274084cuda3std3__48in_placeE,@object
	.size		_ZN40_INTERNAL_9ddd8b86_4_k_cu_b21faf4d_274084cuda3std3__48in_placeE,(_ZN40_INTERNAL_9ddd8b86_4_k_cu_b21faf4d_274084cuda3std6ranges3__45__cpo9iter_moveE - _ZN40_INTERNAL_9ddd8b86_4_k_cu_b21faf4d_274084cuda3std3__48in_placeE)
_ZN40_INTERNAL_9ddd8b86_4_k_cu_b21faf4d_274084cuda3std3__48in_placeE:
	.zero		1
	.type		_ZN40_INTERNAL_9ddd8b86_4_k_cu_b21faf4d_274084cuda3std6ranges3__45__cpo9iter_moveE,@object
	.size		_ZN40_INTERNAL_9ddd8b86_4_k_cu_b21faf4d_274084cuda3std6ranges3__45__cpo9iter_moveE,(_ZN40_INTERNAL_9ddd8b86_4_k_cu_b21faf4d_274084cuda3std3__45__cpo5beginE - _ZN40_INTERNAL_9ddd8b86_4_k_cu_b21faf4d_274084cuda3std6ranges3__45__cpo9iter_moveE)
_ZN40_INTERNAL_9ddd8b86_4_k_cu_b21faf4d_274084cuda3std6ranges3__45__cpo9iter_moveE:
	.zero		1
	.type		_ZN40_INTERNAL_9ddd8b86_4_k_cu_b21faf4d_274084cuda3std3__45__cpo5beginE,@object
	.size		_ZN40_INTERNAL_9ddd8b86_4_k_cu_b21faf4d_274084cuda3std3__45__cpo5beginE,(_ZN40_INTERNAL_9ddd8b86_4_k_cu_b21faf4d_274084cuda3std3__442_GLOBAL__N__9ddd8b86_4_k_cu_b21faf4d_274086ignoreE - _ZN40_INTERNAL_9ddd8b86_4_k_cu_b21faf4d_274084cuda3std3__45__cpo5beginE)
_ZN40_INTERNAL_9ddd8b86_4_k_cu_b21faf4d_274084cuda3std3__45__cpo5beginE:
	.zero		1
	.type		_ZN40_INTERNAL_9ddd8b86_4_k_cu_b21faf4d_274084cuda3std3__442_GLOBAL__N__9ddd8b86_4_k_cu_b21faf4d_274086ignoreE,@object
	.size		_ZN40_INTERNAL_9ddd8b86_4_k_cu_b21faf4d_274084cuda3std3__442_GLOBAL__N__9ddd8b86_4_k_cu_b21faf4d_274086ignoreE,(_ZN40_INTERNAL_9ddd8b86_4_k_cu_b21faf4d_274084cute7productE - _ZN40_INTERNAL_9ddd8b86_4_k_cu_b21faf4d_274084cuda3std3__442_GLOBAL__N__9ddd8b86_4_k_cu_b21faf4d_274086ignoreE)
_ZN40_INTERNAL_9ddd8b86_4_k_cu_b21faf4d_274084cuda3std3__442_GLOBAL__N__9ddd8b86_4_k_cu_b21faf4d_274086ignoreE:
	.zero		1
	.type		_ZN40_INTERNAL_9ddd8b86_4_k_cu_b21faf4d_274084cute7productE,@object
	.size		_ZN40_INTERNAL_9ddd8b86_4_k_cu_b21faf4d_274084cute7productE,(_ZN40_INTERNAL_9ddd8b86_4_k_cu_b21faf4d_274084cuda3std3__45__cpo3endE - _ZN40_INTERNAL_9ddd8b86_4_k_cu_b21faf4d_274084cute7productE)
_ZN40_INTERNAL_9ddd8b86_4_k_cu_b21faf4d_274084cute7productE:
	.zero		1
	.type		_ZN40_INTERNAL_9ddd8b86_4_k_cu_b21faf4d_274084cuda3std3__45__cpo3endE,@object
	.size		_ZN40_INTERNAL_9ddd8b86_4_k_cu_b21faf4d_274084cuda3std3__45__cpo3endE,(_ZN40_INTERNAL_9ddd8b86_4_k_cu_b21faf4d_274084cuda3std3__419piecewise_constructE - _ZN40_INTERNAL_9ddd8b86_4_k_cu_b21faf4d_274084cuda3std3__45__cpo3endE)
_ZN40_INTERNAL_9ddd8b86_4_k_cu_b21faf4d_274084cuda3std3__45__cpo3endE:
	.zero		1
	.type		_ZN40_INTERNAL_9ddd8b86_4_k_cu_b21faf4d_274084cuda3std3__419piecewise_constructE,@object
	.size		_ZN40_INTERNAL_9ddd8b86_4_k_cu_b21faf4d_274084cuda3std3__419piecewise_constructE,(_ZN40_INTERNAL_9ddd8b86_4_k_cu_b21faf4d_274084cuda3std3__45__cpo4cendE - _ZN40_INTERNAL_9ddd8b86_4_k_cu_b21faf4d_274084cuda3std3__419piecewise_constructE)
_ZN40_INTERNAL_9ddd8b86_4_k_cu_b21faf4d_274084cuda3std3__419piecewise_constructE:
	.zero		1
	.type		_ZN40_INTERNAL_9ddd8b86_4_k_cu_b21faf4d_274084cuda3std3__45__cpo4cendE,@object
	.size		_ZN40_INTERNAL_9ddd8b86_4_k_cu_b21faf4d_274084cuda3std3__45__cpo4cendE,(_ZN40_INTERNAL_9ddd8b86_4_k_cu_b21faf4d_274084cuda3std6ranges3__45__cpo4swapE - _ZN40_INTERNAL_9ddd8b86_4_k_cu_b21faf4d_274084cuda3std3__45__cpo4cendE)
_ZN40_INTERNAL_9ddd8b86_4_k_cu_b21faf4d_274084cuda3std3__45__cpo4cendE:
	.zero		1
	.type		_ZN40_INTERNAL_9ddd8b86_4_k_cu_b21faf4d_274084cuda3std6ranges3__45__cpo4swapE,@object
	.size		_ZN40_INTERNAL_9ddd8b86_4_k_cu_b21faf4d_274084cuda3std6ranges3__45__cpo4swapE,(.L_7 - _ZN40_INTERNAL_9ddd8b86_4_k_cu_b21faf4d_274084cuda3std6ranges3__45__cpo4swapE)
_ZN40_INTERNAL_9ddd8b86_4_k_cu_b21faf4d_274084cuda3std6ranges3__45__cpo4swapE:
	.zero		1
.L_7:


//--------------------- .nv.constant0._ZN7cutlass13device_kernelINS_4gemm6kernel13GemmUniversalIN4cute5tupleIJiiiiEEENS1_10collective13CollectiveMmaINS1_37MainloopSm90TmaGmmaWarpSpecializedFP8ILi14ENS5_IJNS4_1CILi1EEENSA_ILi4EEESB_EEENS1_32KernelTmaWarpSpecializedPingpongEEENS5_IJNSA_ILi64EEESG_NSA_ILi128EEEEEENS_12float_e5m2_tENS5_IJlSB_lEEESJ_SK_NS4_8TiledMMAINS4_8MMA_AtomIJNS4_4SM904GMMA30MMA_64x64x32_F32E5M2E5M2_SS_TNILNSO_7ScaleInE1ELSQ_1EEEEEENS4_6LayoutINS5_IJSB_SB_SB_EEENS5_IJNSA_ILi0EEESV_SV_EEEEENS5_IJNS4_10UnderscoreESY_SY_EEEEENS4_23SM90_TMA_LOAD_MULTICASTENS4_14ComposedLayoutINS4_7SwizzleILi3ELi4ELi3EEENS4_18smem_ptr_flag_bitsILi8EEENST_INS5_IJNSA_ILi8EEESH_EEENS5_IJSH_SB_EEEEEEEvNS4_8identityENS4_13SM90_TMA_LOADES1B_vS1C_EENS_8epilogue10collective6detail29Sm90TmaWarpSpecializedAdapterINS1G_15DefaultEpilogueISJ_SK_SK_NS1F_6thread17LinearCombinationISJ_Li1EffLNS1K_9ScaleType4KindE0ELNS_15FloatRoundStyleE2ESJ_EENS1_15EpilogueDefaultEEEEEvvEEEEvNT_6ParamsE --------------------------
	.section	.nv.constant0._ZN7cutlass13device_kernelINS_4gemm6kernel13GemmUniversalIN4cute5tupleIJiiiiEEENS1_10collective13CollectiveMmaINS1_37MainloopSm90TmaGmmaWarpSpecializedFP8ILi14ENS5_IJNS4_1CILi1EEENSA_ILi4EEESB_EEENS1_32KernelTmaWarpSpecializedPingpongEEENS5_IJNSA_ILi64EEESG_NSA_ILi128EEEEEENS_12float_e5m2_tENS5_IJlSB_lEEESJ_SK_NS4_8TiledMMAINS4_8MMA_AtomIJNS4_4SM904GMMA30MMA_64x64x32_F32E5M2E5M2_SS_TNILNSO_7ScaleInE1ELSQ_1EEEEEENS4_6LayoutINS5_IJSB_SB_SB_EEENS5_IJNSA_ILi0EEESV_SV_EEEEENS5_IJNS4_10UnderscoreESY_SY_EEEEENS4_23SM90_TMA_LOAD_MULTICASTENS4_14ComposedLayoutINS4_7SwizzleILi3ELi4ELi3EEENS4_18smem_ptr_flag_bitsILi8EEENST_INS5_IJNSA_ILi8EEESH_EEENS5_IJSH_SB_EEEEEEEvNS4_8identityENS4_13SM90_TMA_LOADES1B_vS1C_EENS_8epilogue10collective6detail29Sm90TmaWarpSpecializedAdapterINS1G_15DefaultEpilogueISJ_SK_SK_NS1F_6thread17LinearCombinationISJ_Li1EffLNS1K_9ScaleType4KindE0ELNS_15FloatRoundStyleE2ESJ_EENS1_15EpilogueDefaultEEEEEvvEEEEvNT_6ParamsE,"a",@progbits
	.sectionflags	@""
	.align	4
.nv.constant0._ZN7cutlass13device_kernelINS_4gemm6kernel13GemmUniversalIN4cute5tupleIJiiiiEEENS1_10collective13CollectiveMmaINS1_37MainloopSm90TmaGmmaWarpSpecializedFP8ILi14ENS5_IJNS4_1CILi1EEENSA_ILi4EEESB_EEENS1_32KernelTmaWarpSpecializedPingpongEEENS5_IJNSA_ILi64EEESG_NSA_ILi128EEEEEENS_12float_e5m2_tENS5_IJlSB_lEEESJ_SK_NS4_8TiledMMAINS4_8MMA_AtomIJNS4_4SM904GMMA30MMA_64x64x32_F32E5M2E5M2_SS_TNILNSO_7ScaleInE1ELSQ_1EEEEEENS4_6LayoutINS5_IJSB_SB_SB_EEENS5_IJNSA_ILi0EEESV_SV_EEEEENS5_IJNS4_10UnderscoreESY_SY_EEEEENS4_23SM90_TMA_LOAD_MULTICASTENS4_14ComposedLayoutINS4_7SwizzleILi3ELi4ELi3EEENS4_18smem_ptr_flag_bitsILi8EEENST_INS5_IJNSA_ILi8EEESH_EEENS5_IJSH_SB_EEEEEEEvNS4_8identityENS4_13SM90_TMA_LOADES1B_vS1C_EENS_8epilogue10collective6detail29Sm90TmaWarpSpecializedAdapterINS1G_15DefaultEpilogueISJ_SK_SK_NS1F_6thread17LinearCombinationISJ_Li1EffLNS1K_9ScaleType4KindE0ELNS_15FloatRoundStyleE2ESJ_EENS1_15EpilogueDefaultEEEEEvvEEEEvNT_6ParamsE:
	.zero		1664


//--------------------- SYMBOLS --------------------------

	.type		.nv.reservedSmem.offset0,@object
	.size		.nv.reservedSmem.offset0,0x4
